// auto-generated by cutlass_sweep.gemm — config: {"arch": "sm_100", "cluster_m": 1, "cluster_n": 1, "dtype": "e5m2", "dtype_b": "e5m2", "layout": "nt", "stages": 5, "tile_k": 32, "tile_m": 128, "tile_n": 64}
#include "cutlass/cutlass.h"
#include "cutlass/gemm/collective/collective_builder.hpp"
#include "cutlass/gemm/device/gemm_universal_adapter.h"
#include "cutlass/gemm/kernel/gemm_universal.hpp"
#include "cutlass/epilogue/collective/collective_builder.hpp"

using ElemA = cutlass::float_e5m2_t;
using ElemB = cutlass::float_e5m2_t;
using ElemCD = cutlass::float_e5m2_t;
using Acc  = float;
using TileShape    = cute::Shape<cute::_128, cute::_64, cute::_32>;
using ClusterShape = cute::Shape<cute::_1, cute::_1, cute::_1>;

using CollectiveEpilogue = typename cutlass::epilogue::collective::CollectiveBuilder<
    cutlass::arch::Sm100, cutlass::arch::OpClassTensorOp,
    TileShape, ClusterShape,
    cutlass::epilogue::collective::EpilogueTileAuto,
    Acc, Acc,
    ElemCD, cutlass::layout::RowMajor, 128 / cutlass::sizeof_bits<ElemCD>::value,
    ElemCD, cutlass::layout::RowMajor, 128 / cutlass::sizeof_bits<ElemCD>::value,
    cutlass::epilogue::collective::EpilogueScheduleAuto
  >::CollectiveOp;

using CollectiveMainloop = typename cutlass::gemm::collective::CollectiveBuilder<
    cutlass::arch::Sm100, cutlass::arch::OpClassTensorOp,
    ElemA, cutlass::layout::RowMajor, 128 / cutlass::sizeof_bits<ElemA>::value,
    ElemB, cutlass::layout::ColumnMajor, 128 / cutlass::sizeof_bits<ElemB>::value,
    Acc,
    TileShape, ClusterShape,
    cutlass::gemm::collective::StageCount<5>,
    cutlass::gemm::collective::KernelScheduleAuto
  >::CollectiveOp;

using GemmKernel = cutlass::gemm::kernel::GemmUniversal<
    cute::Shape<int,int,int,int>,
    CollectiveMainloop,
    CollectiveEpilogue
>;
using Gemm = cutlass::gemm::device::GemmUniversalAdapter<GemmKernel>;

// Force the device kernel symbol into the cubin without needing a host main.
auto* _anchor = &cutlass::device_kernel<GemmKernel>;


// ===== COMPILED SASS (sm_100a) =====

	.target	sm_100a

	.elftype	@"ET_EXEC"


//--------------------- .note.nv.tkinfo           --------------------------
	.section	.note.nv.tkinfo,"",@"SHT_NOTE"
	.sectionflags	@"SHF_NOTE_NV_TKINFO"
	.tkinfo
        /*0018*/ 	.word	0x00000002
        /*0030*/ 	.string	""
        /*0030*/ 	.string	"ptxas"
        /*0030*/ 	.string	"Cuda compilation tools, release 13.0, V13.0.88"
        /*0030*/ 	.string	"Build cuda_13.0.r13.0/compiler.36424714_0"
        /*0030*/ 	.string	"-arch sm_100a -m 64 "



//--------------------- .note.nv.cuinfo           --------------------------
	.section	.note.nv.cuinfo,"",@"SHT_NOTE"
	.sectionflags	@"SHF_NOTE_NV_CUINFO"
        /*0018*/ 	.short	0x0002
        /*001a*/ 	.short	0x0064
        /*001c*/ 	.short	0x0082
	.zero		2


//--------------------- .nv.info                  --------------------------
	.section	.nv.info,"",@"SHT_CUDA_INFO"
	.align	4


	//----- nvinfo : EIATTR_REGCOUNT
	.align		4
        /*0000*/ 	.byte	0x04, 0x2f
        /*0002*/ 	.short	(.L_19 - .L_18)
	.align		4
.L_18:
        /*0004*/ 	.word	index@(_ZN7cutlass13device_kernelINS_4gemm6kernel13GemmUniversalIN4cute5tupleIJiiiiEEENS1_10collective13CollectiveMmaINS1_35MainloopSm100TmaUmmaWarpSpecializedILi5ELi2ELi4ENS5_IJNS4_1CILi1EEESB_SB_EEEEENS5_IJNSA_ILi128EEENSA_ILi64EEENSA_ILi32EEEEEENS_12float_e5m2_tENS5_IJlSB_lEEESI_SJ_NS4_8TiledMMAINS4_8MMA_AtomIJNS4_10MMA_TraitsINS4_19SM100_MMA_F8F6F4_SSEJSI_SI_fSE_SF_NS4_17integral_constantINS4_4UMMA5MajorELSQ_0EEESR_NSO_INSP_7ScaleInELSS_0EEEST_EEEEEENS4_6LayoutISC_NS5_IJNSA_ILi0EEESX_SX_EEEEENS5_IJNS4_10UnderscoreES10_S10_EEEEENS4_13SM90_TMA_LOADENS4_14ComposedLayoutINS4_7SwizzleILi1ELi4ELi3EEENS4_18smem_ptr_flag_bitsILi8EEENSW_INS5_IJNSA_ILi8EEESG_EEENS5_IJSG_SB_EEEEEEEvNS4_8identityES13_S1D_vS1E_EENS_8epilogue10collective18CollectiveEpilogueINS1G_23Sm100TmaWarpSpecializedILi1ELi1ELi64ELb0ELb0EEEJSH_NS5_IJNSW_ISE_SB_EENSW_ISF_SB_EEEEESI_SJ_SI_SJ_NS1G_6fusion15FusionCallbacksIS1K_NS1O_17LinearCombinationISI_fSI_fLNS_15FloatRoundStyleE2EEESH_S1N_JEEENS4_5SM1004TMEM4LOAD26SM100_TMEM_LOAD_32dp32b64xES13_NS14_INS15_ILi2ELi4ELi3EEES18_NSW_INS5_IJS19_SF_EEENS5_IJSF_SB_EEEEEEENS4_39AutoVectorizingCopyWithAssumedAlignmentILi128EEENS4_14SM90_TMA_STOREES22_S24_S24_EEEvvEEEEvNT_6ParamsE)
        /*0008*/ 	.word	0x000000c2


	//----- nvinfo : EIATTR_FRAME_SIZE
	.align		4
.L_19:
        /*000c*/ 	.byte	0x04, 0x11
        /*000e*/ 	.short	(.L_21 - .L_20)
	.align		4
.L_20:
        /*0010*/ 	.word	index@($__internal_2_$__cuda_sm10x_tcgen05_guardrail_trap_unallocated_columns_being_dealloced)
        /*0014*/ 	.word	0x00000000


	//----- nvinfo : EIATTR_FRAME_SIZE
	.align		4
.L_21:
        /*0018*/ 	.byte	0x04, 0x11
        /*001a*/ 	.short	(.L_23 - .L_22)
	.align		4
.L_22:
        /*001c*/ 	.word	index@($__internal_1_$__cuda_sm10x_tcgen05_guardrail_trap_phase_invalid_during_alloc)
        /*0020*/ 	.word	0x00000000


	//----- nvinfo : EIATTR_FRAME_SIZE
	.align		4
.L_23:
        /*0024*/ 	.byte	0x04, 0x11
        /*0026*/ 	.short	(.L_25 - .L_24)
	.align		4
.L_24:
        /*0028*/ 	.word	index@($__internal_0_$__cuda_sm10x_tcgen05_guardrail_trap_col_being_dealloced_not_returned_by_alloc)
        /*002c*/ 	.word	0x00000000


	//----- nvinfo : EIATTR_FRAME_SIZE
	.align		4
.L_25:
        /*0030*/ 	.byte	0x04, 0x11
        /*0032*/ 	.short	(.L_27 - .L_26)
	.align		4
.L_26:
        /*0034*/ 	.word	index@(_ZN7cutlass13device_kernelINS_4gemm6kernel13GemmUniversalIN4cute5tupleIJiiiiEEENS1_10collective13CollectiveMmaINS1_35MainloopSm100TmaUmmaWarpSpecializedILi5ELi2ELi4ENS5_IJNS4_1CILi1EEESB_SB_EEEEENS5_IJNSA_ILi128EEENSA_ILi64EEENSA_ILi32EEEEEENS_12float_e5m2_tENS5_IJlSB_lEEESI_SJ_NS4_8TiledMMAINS4_8MMA_AtomIJNS4_10MMA_TraitsINS4_19SM100_MMA_F8F6F4_SSEJSI_SI_fSE_SF_NS4_17integral_constantINS4_4UMMA5MajorELSQ_0EEESR_NSO_INSP_7ScaleInELSS_0EEEST_EEEEEENS4_6LayoutISC_NS5_IJNSA_ILi0EEESX_SX_EEEEENS5_IJNS4_10UnderscoreES10_S10_EEEEENS4_13SM90_TMA_LOADENS4_14ComposedLayoutINS4_7SwizzleILi1ELi4ELi3EEENS4_18smem_ptr_flag_bitsILi8EEENSW_INS5_IJNSA_ILi8EEESG_EEENS5_IJSG_SB_EEEEEEEvNS4_8identityES13_S1D_vS1E_EENS_8epilogue10collective18CollectiveEpilogueINS1G_23Sm100TmaWarpSpecializedILi1ELi1ELi64ELb0ELb0EEEJSH_NS5_IJNSW_ISE_SB_EENSW_ISF_SB_EEEEESI_SJ_SI_SJ_NS1G_6fusion15FusionCallbacksIS1K_NS1O_17LinearCombinationISI_fSI_fLNS_15FloatRoundStyleE2EEESH_S1N_JEEENS4_5SM1004TMEM4LOAD26SM100_TMEM_LOAD_32dp32b64xES13_NS14_INS15_ILi2ELi4ELi3EEES18_NSW_INS5_IJS19_SF_EEENS5_IJSF_SB_EEEEEEENS4_39AutoVectorizingCopyWithAssumedAlignmentILi128EEENS4_14SM90_TMA_STOREES22_S24_S24_EEEvvEEEEvNT_6ParamsE)
        /*0038*/ 	.word	0x00000000


	//----- nvinfo : EIATTR_MIN_STACK_SIZE
	.align		4
.L_27:
        /*003c*/ 	.byte	0x04, 0x12
        /*003e*/ 	.short	(.L_29 - .L_28)
	.align		4
.L_28:
        /*0040*/ 	.word	index@(_ZN7cutlass13device_kernelINS_4gemm6kernel13GemmUniversalIN4cute5tupleIJiiiiEEENS1_10collective13CollectiveMmaINS1_35MainloopSm100TmaUmmaWarpSpecializedILi5ELi2ELi4ENS5_IJNS4_1CILi1EEESB_SB_EEEEENS5_IJNSA_ILi128EEENSA_ILi64EEENSA_ILi32EEEEEENS_12float_e5m2_tENS5_IJlSB_lEEESI_SJ_NS4_8TiledMMAINS4_8MMA_AtomIJNS4_10MMA_TraitsINS4_19SM100_MMA_F8F6F4_SSEJSI_SI_fSE_SF_NS4_17integral_constantINS4_4UMMA5MajorELSQ_0EEESR_NSO_INSP_7ScaleInELSS_0EEEST_EEEEEENS4_6LayoutISC_NS5_IJNSA_ILi0EEESX_SX_EEEEENS5_IJNS4_10UnderscoreES10_S10_EEEEENS4_13SM90_TMA_LOADENS4_14ComposedLayoutINS4_7SwizzleILi1ELi4ELi3EEENS4_18smem_ptr_flag_bitsILi8EEENSW_INS5_IJNSA_ILi8EEESG_EEENS5_IJSG_SB_EEEEEEEvNS4_8identityES13_S1D_vS1E_EENS_8epilogue10collective18CollectiveEpilogueINS1G_23Sm100TmaWarpSpecializedILi1ELi1ELi64ELb0ELb0EEEJSH_NS5_IJNSW_ISE_SB_EENSW_ISF_SB_EEEEESI_SJ_SI_SJ_NS1G_6fusion15FusionCallbacksIS1K_NS1O_17LinearCombinationISI_fSI_fLNS_15FloatRoundStyleE2EEESH_S1N_JEEENS4_5SM1004TMEM4LOAD26SM100_TMEM_LOAD_32dp32b64xES13_NS14_INS15_ILi2ELi4ELi3EEES18_NSW_INS5_IJS19_SF_EEENS5_IJSF_SB_EEEEEEENS4_39AutoVectorizingCopyWithAssumedAlignmentILi128EEENS4_14SM90_TMA_STOREES22_S24_S24_EEEvvEEEEvNT_6ParamsE)
        /*0044*/ 	.word	0x00000000
.L_29:


//--------------------- .nv.compat                --------------------------
	.section	.nv.compat,"",@"SHT_CUDA_COMPAT_INFO"
	.align	4
        /*0000*/ 	.byte	0x02, 0x09, 0x01, 0x00, 0x02, 0x02, 0x02, 0x00, 0x02, 0x05, 0x05, 0x00, 0x03, 0x07, 0x01, 0x01
        /*0010*/ 	.byte	0x02, 0x03, 0x01, 0x00, 0x02, 0x06, 0x01, 0x00, 0x04, 0x0b, 0x08, 0x00, 0x09, 0x00, 0x00, 0x00
        /*0020*/ 	.byte	0x00, 0x00, 0x00, 0x00


//--------------------- .nv.info._ZN7cutlass13device_kernelINS_4gemm6kernel13GemmUniversalIN4cute5tupleIJiiiiEEENS1_10collective13CollectiveMmaINS1_35MainloopSm100TmaUmmaWarpSpecializedILi5ELi2ELi4ENS5_IJNS4_1CILi1EEESB_SB_EEEEENS5_IJNSA_ILi128EEENSA_ILi64EEENSA_ILi32EEEEEENS_12float_e5m2_tENS5_IJlSB_lEEESI_SJ_NS4_8TiledMMAINS4_8MMA_AtomIJNS4_10MMA_TraitsINS4_19SM100_MMA_F8F6F4_SSEJSI_SI_fSE_SF_NS4_17integral_constantINS4_4UMMA5MajorELSQ_0EEESR_NSO_INSP_7ScaleInELSS_0EEEST_EEEEEENS4_6LayoutISC_NS5_IJNSA_ILi0EEESX_SX_EEEEENS5_IJNS4_10UnderscoreES10_S10_EEEEENS4_13SM90_TMA_LOADENS4_14ComposedLayoutINS4_7SwizzleILi1ELi4ELi3EEENS4_18smem_ptr_flag_bitsILi8EEENSW_INS5_IJNSA_ILi8EEESG_EEENS5_IJSG_SB_EEEEEEEvNS4_8identityES13_S1D_vS1E_EENS_8epilogue10collective18CollectiveEpilogueINS1G_23Sm100TmaWarpSpecializedILi1ELi1ELi64ELb0ELb0EEEJSH_NS5_IJNSW_ISE_SB_EENSW_ISF_SB_EEEEESI_SJ_SI_SJ_NS1G_6fusion15FusionCallbacksIS1K_NS1O_17LinearCombinationISI_fSI_fLNS_15FloatRoundStyleE2EEESH_S1N_JEEENS4_5SM1004TMEM4LOAD26SM100_TMEM_LOAD_32dp32b64xES13_NS14_INS15_ILi2ELi4ELi3EEES18_NSW_INS5_IJS19_SF_EEENS5_IJSF_SB_EEEEEEENS4_39AutoVectorizingCopyWithAssumedAlignmentILi128EEENS4_14SM90_TMA_STOREES22_S24_S24_EEEvvEEEEvNT_6ParamsE --------------------------
	.section	.nv.info._ZN7cutlass13device_kernelINS_4gemm6kernel13GemmUniversalIN4cute5tupleIJiiiiEEENS1_10collective13CollectiveMmaINS1_35MainloopSm100TmaUmmaWarpSpecializedILi5ELi2ELi4ENS5_IJNS4_1CILi1EEESB_SB_EEEEENS5_IJNSA_ILi128EEENSA_ILi64EEENSA_ILi32EEEEEENS_12float_e5m2_tENS5_IJlSB_lEEESI_SJ_NS4_8TiledMMAINS4_8MMA_AtomIJNS4_10MMA_TraitsINS4_19SM100_MMA_F8F6F4_SSEJSI_SI_fSE_SF_NS4_17integral_constantINS4_4UMMA5MajorELSQ_0EEESR_NSO_INSP_7ScaleInELSS_0EEEST_EEEEEENS4_6LayoutISC_NS5_IJNSA_ILi0EEESX_SX_EEEEENS5_IJNS4_10UnderscoreES10_S10_EEEEENS4_13SM90_TMA_LOADENS4_14ComposedLayoutINS4_7SwizzleILi1ELi4ELi3EEENS4_18smem_ptr_flag_bitsILi8EEENSW_INS5_IJNSA_ILi8EEESG_EEENS5_IJSG_SB_EEEEEEEvNS4_8identityES13_S1D_vS1E_EENS_8epilogue10collective18CollectiveEpilogueINS1G_23Sm100TmaWarpSpecializedILi1ELi1ELi64ELb0ELb0EEEJSH_NS5_IJNSW_ISE_SB_EENSW_ISF_SB_EEEEESI_SJ_SI_SJ_NS1G_6fusion15FusionCallbacksIS1K_NS1O_17LinearCombinationISI_fSI_fLNS_15FloatRoundStyleE2EEESH_S1N_JEEENS4_5SM1004TMEM4LOAD26SM100_TMEM_LOAD_32dp32b64xES13_NS14_INS15_ILi2ELi4ELi3EEES18_NSW_INS5_IJS19_SF_EEENS5_IJSF_SB_EEEEEEENS4_39AutoVectorizingCopyWithAssumedAlignmentILi128EEENS4_14SM90_TMA_STOREES22_S24_S24_EEEvvEEEEvNT_6ParamsE,"",@"SHT_CUDA_INFO"
	.sectionflags	@""
	.align	4


	//----- nvinfo : EIATTR_CUDA_API_VERSION
	.align		4
        /*0000*/ 	.byte	0x04, 0x37
        /*0002*/ 	.short	(.L_31 - .L_30)
.L_30:
        /*0004*/ 	.word	0x00000082


	//----- nvinfo : EIATTR_KPARAM_INFO
	.align		4
.L_31:
        /*0008*/ 	.byte	0x04, 0x17
        /*000a*/ 	.short	(.L_33 - .L_32)
.L_32:
        /*000c*/ 	.word	0x00000000
        /*0010*/ 	.short	0x0000
        /*0012*/ 	.short	0x0000
        /*0014*/ 	.byte	0x00, 0xf0, 0x01, 0x20


	//----- nvinfo : EIATTR_AT_ENTRY_FRAGMENTS
	.align		4
.L_33:
        /*0018*/ 	.byte	0x04, 0x4f
        /*001a*/ 	.short	(.L_35 - .L_34)


	//   ....[0]....
.L_34:
        /*001c*/ 	.word	0x00000006


	//----- nvinfo : EIATTR_RESERVED_SMEM_USED
	.align		4
.L_35:
        /*0020*/ 	.byte	0x01, 0x41
	.zero		2


	//----- nvinfo : EIATTR_SPARSE_MMA_MASK
	.align		4
        /*0024*/ 	.byte	0x03, 0x50
        /*0026*/ 	.short	0x0000


	//----- nvinfo : EIATTR_TCGEN05_1CTA_USED
	.align		4
        /*0028*/ 	.byte	0x01, 0x51
	.zero		2


	//----- nvinfo : EIATTR_MAXREG_COUNT
	.align		4
        /*002c*/ 	.byte	0x03, 0x1b
        /*002e*/ 	.short	0x00ff


	//----- nvinfo : EIATTR_NUM_BARRIERS
	.align		4
        /*0030*/ 	.byte	0x02, 0x4c
        /*0032*/ 	.byte	0x07
	.zero		1


	//----- nvinfo : EIATTR_EXTERNS
	.align		4
        /*0034*/ 	.byte	0x04, 0x0f
        /*0036*/ 	.short	(.L_37 - .L_36)


	//   ....[0]....
	.align		4
.L_36:
        /*0038*/ 	.word	index@(__assertfail)


	//----- nvinfo : EIATTR_MERCURY_ISA_VERSION
	.align		4
.L_37:
        /*003c*/ 	.byte	0x03, 0x5f
        /*003e*/ 	.short	0x0101


	//----- nvinfo : EIATTR_INT_WARP_WIDE_INSTR_OFFSETS
	.align		4
        /*0040*/ 	.byte	0x04, 0x31
        /*0042*/ 	.short	(.L_39 - .L_38)


	//   ....[0]....
.L_38:
        /*0044*/ 	.word	0x00001da0


	//   ....[1]....
        /*0048*/ 	.word	0x00003730


	//   ....[2]....
        /*004c*/ 	.word	0x00003750


	//   ....[3]....
        /*0050*/ 	.word	0x00003780


	//   ....[4]....
        /*0054*/ 	.word	0x00004190


	//   ....[5]....
        /*0058*/ 	.word	0x00004280


	//----- nvinfo : EIATTR_COOP_GROUP_MASK_REGIDS
	.align		4
.L_39:
        /*005c*/ 	.byte	0x04, 0x29
        /*005e*/ 	.short	(.L_41 - .L_40)


	//   ....[0]....
.L_40:
        /*0060*/ 	.word	0xffffffff


	//   ....[1]....
        /*0064*/ 	.word	0xffffffff


	//   ....[2]....
        /*0068*/ 	.word	0xffffffff


	//   ....[3]....
        /*006c*/ 	.word	0xffffffff


	//   ....[4]....
        /*0070*/ 	.word	0xffffffff


	//   ....[5]....
        /*0074*/ 	.word	0xffffffff


	//   ....[6]....
        /*0078*/ 	.word	0xffffffff


	//   ....[7]....
        /*007c*/ 	.word	0xffffffff


	//   ....[8]....
        /*0080*/ 	.word	0xffffffff


	//   ....[9]....
        /*0084*/ 	.word	0xffffffff


	//   ....[10]....
        /*0088*/ 	.word	0xffffffff


	//   ....[11]....
        /*008c*/ 	.word	0xffffffff


	//   ....[12]....
        /*0090*/ 	.word	0xffffffff


	//----- nvinfo : EIATTR_COOP_GROUP_INSTR_OFFSETS
	.align		4
.L_41:
        /*0094*/ 	.byte	0x04, 0x28
        /*0096*/ 	.short	(.L_43 - .L_42)


	//   ....[0]....
.L_42:
        /*0098*/ 	.word	0x00000090


	//   ....[1]....
        /*009c*/ 	.word	0x000004d0


	//   ....[2]....
        /*00a0*/ 	.word	0x00000660


	//   ....[3]....
        /*00a4*/ 	.word	0x000007a0


	//   ....[4]....
        /*00a8*/ 	.word	0x000008a0


	//   ....[5]....
        /*00ac*/ 	.word	0x00000a10


	//   ....[6]....
        /*00b0*/ 	.word	0x00000bb0


	//   ....[7]....
        /*00b4*/ 	.word	0x00001c80


	//   ....[8]....
        /*00b8*/ 	.word	0x00002af0


	//   ....[9]....
        /*00bc*/ 	.word	0x00002d00


	//   ....[10]....
        /*00c0*/ 	.word	0x00002d30


	//   ....[11]....
        /*00c4*/ 	.word	0x00003610


	//   ....[12]....
        /*00c8*/ 	.word	0x00003840


	//----- nvinfo : EIATTR_VRC_CTA_INIT_COUNT
	.align		4
.L_43:
        /*00cc*/ 	.byte	0x02, 0x4a
        /*00ce*/ 	.byte	0x80
	.zero		1


	//----- nvinfo : EIATTR_SYSCALL_OFFSETS
	.align		4
        /*00d0*/ 	.byte	0x04, 0x46
        /*00d2*/ 	.short	(.L_45 - .L_44)


	//   ....[0]....
.L_44:
        /*00d4*/ 	.word	0x00004c70


	//   ....[1]....
        /*00d8*/ 	.word	0x00004db0


	//   ....[2]....
        /*00dc*/ 	.word	0x00005550


	//----- nvinfo : EIATTR_MBARRIER_INSTR_OFFSETS
	.align		4
.L_45:
        /*00e0*/ 	.byte	0x04, 0x39
        /*00e2*/ 	.short	(.L_47 - .L_46)


	//   ....[0]....
.L_46:
        /*00e4*/ 	.word	0x000005b0
        /*00e8*/ 	.word	0x000000ff
        /*00ec*/ 	.word	0x00000000
        /*00f0*/ 	.short	0x0100
        /*00f2*/ 	.byte	0x05
	.zero		1


	//   ....[1]....
        /*00f4*/ 	.word	0x000005c0
        /*00f8*/ 	.word	0x000000ff
        /*00fc*/ 	.word	0x00000028
        /*0100*/ 	.short	0x0100
        /*0102*/ 	.byte	0x05
	.zero		1


	//   ....[2]....
        /*0104*/ 	.word	0x000005d0
        /*0108*/ 	.word	0x000000ff
        /*010c*/ 	.word	0x00000008
        /*0110*/ 	.short	0x0100
        /*0112*/ 	.byte	0x05
	.zero		1


	//   ....[3]....
        /*0114*/ 	.word	0x000005e0
        /*0118*/ 	.word	0x000000ff
        /*011c*/ 	.word	0x00000030
        /*0120*/ 	.short	0x0100
        /*0122*/ 	.byte	0x05
	.zero		1


	//   ....[4]....
        /*0124*/ 	.word	0x000005f0
        /*0128*/ 	.word	0x000000ff
        /*012c*/ 	.word	0x00000010
        /*0130*/ 	.short	0x0100
        /*0132*/ 	.byte	0x05
	.zero		1


	//   ....[5]....
        /*0134*/ 	.word	0x00000600
        /*0138*/ 	.word	0x000000ff
        /*013c*/ 	.word	0x00000038
        /*0140*/ 	.short	0x0100
        /*0142*/ 	.byte	0x05
	.zero		1


	//   ....[6]....
        /*0144*/ 	.word	0x00000610
        /*0148*/ 	.word	0x000000ff
        /*014c*/ 	.word	0x00000018
        /*0150*/ 	.short	0x0100
        /*0152*/ 	.byte	0x05
	.zero		1


	//   ....[7]....
        /*0154*/ 	.word	0x00000620
        /*0158*/ 	.word	0x000000ff
        /*015c*/ 	.word	0x00000040
        /*0160*/ 	.short	0x0100
        /*0162*/ 	.byte	0x05
	.zero		1


	//   ....[8]....
        /*0164*/ 	.word	0x00000630
        /*0168*/ 	.word	0x000000ff
        /*016c*/ 	.word	0x00000020
        /*0170*/ 	.short	0x0100
        /*0172*/ 	.byte	0x05
	.zero		1


	//   ....[9]....
        /*0174*/ 	.word	0x00000640
        /*0178*/ 	.word	0x000000ff
        /*017c*/ 	.word	0x00000048
        /*0180*/ 	.short	0x0100
        /*0182*/ 	.byte	0x05
	.zero		1


	//   ....[10]....
        /*0184*/ 	.word	0x00000770
        /*0188*/ 	.word	0x000000ff
        /*018c*/ 	.word	0x00000050
        /*0190*/ 	.short	0x0100
        /*0192*/ 	.byte	0x06
	.zero		1


	//   ....[11]....
        /*0194*/ 	.word	0x00000780
        /*0198*/ 	.word	0x000000ff
        /*019c*/ 	.word	0x00000058
        /*01a0*/ 	.short	0x0100
        /*01a2*/ 	.byte	0x06
	.zero		1


	//   ....[12]....
        /*01a4*/ 	.word	0x00000870
        /*01a8*/ 	.word	0x000000ff
        /*01ac*/ 	.word	0x00000060
        /*01b0*/ 	.short	0x0100
        /*01b2*/ 	.byte	0x05
	.zero		1


	//   ....[13]....
        /*01b4*/ 	.word	0x00000880
        /*01b8*/ 	.word	0x000000ff
        /*01bc*/ 	.word	0x00000068
        /*01c0*/ 	.short	0x0100
        /*01c2*/ 	.byte	0x05
	.zero		1


	//   ....[14]....
        /*01c4*/ 	.word	0x000009c0
        /*01c8*/ 	.word	0x000000ff
        /*01cc*/ 	.word	0x00000070
        /*01d0*/ 	.short	0x0100
        /*01d2*/ 	.byte	0x05
	.zero		1


	//   ....[15]....
        /*01d4*/ 	.word	0x000009d0
        /*01d8*/ 	.word	0x000000ff
        /*01dc*/ 	.word	0x00000080
        /*01e0*/ 	.short	0x0100
        /*01e2*/ 	.byte	0x05
	.zero		1


	//   ....[16]....
        /*01e4*/ 	.word	0x000009e0
        /*01e8*/ 	.word	0x000000ff
        /*01ec*/ 	.word	0x00000078
        /*01f0*/ 	.short	0x0100
        /*01f2*/ 	.byte	0x05
	.zero		1


	//   ....[17]....
        /*01f4*/ 	.word	0x000009f0
        /*01f8*/ 	.word	0x000000ff
        /*01fc*/ 	.word	0x00000088
        /*0200*/ 	.short	0x0100
        /*0202*/ 	.byte	0x05
	.zero		1


	//   ....[18]....
        /*0204*/ 	.word	0x00000b20
        /*0208*/ 	.word	0x000000ff
        /*020c*/ 	.word	0x00000090
        /*0210*/ 	.short	0x0100
        /*0212*/ 	.byte	0x06
	.zero		1


	//   ....[19]....
        /*0214*/ 	.word	0x00000b30
        /*0218*/ 	.word	0x000000ff
        /*021c*/ 	.word	0x000000b0
        /*0220*/ 	.short	0x0100
        /*0222*/ 	.byte	0x06
	.zero		1


	//   ....[20]....
        /*0224*/ 	.word	0x00000b40
        /*0228*/ 	.word	0x000000ff
        /*022c*/ 	.word	0x00000098
        /*0230*/ 	.short	0x0100
        /*0232*/ 	.byte	0x06
	.zero		1


	//   ....[21]....
        /*0234*/ 	.word	0x00000b50
        /*0238*/ 	.word	0x000000ff
        /*023c*/ 	.word	0x000000b8
        /*0240*/ 	.short	0x0100
        /*0242*/ 	.byte	0x06
	.zero		1


	//   ....[22]....
        /*0244*/ 	.word	0x00000b60
        /*0248*/ 	.word	0x000000ff
        /*024c*/ 	.word	0x000000a0
        /*0250*/ 	.short	0x0100
        /*0252*/ 	.byte	0x06
	.zero		1


	//   ....[23]....
        /*0254*/ 	.word	0x00000b70
        /*0258*/ 	.word	0x000000ff
        /*025c*/ 	.word	0x000000c0
        /*0260*/ 	.short	0x0100
        /*0262*/ 	.byte	0x06
	.zero		1


	//   ....[24]....
        /*0264*/ 	.word	0x00000b80
        /*0268*/ 	.word	0x000000ff
        /*026c*/ 	.word	0x000000a8
        /*0270*/ 	.short	0x0100
        /*0272*/ 	.byte	0x06
	.zero		1


	//   ....[25]....
        /*0274*/ 	.word	0x00000b90
        /*0278*/ 	.word	0x000000ff
        /*027c*/ 	.word	0x000000c8
        /*0280*/ 	.short	0x0100
        /*0282*/ 	.byte	0x06
	.zero		1


	//   ....[26]....
        /*0284*/ 	.word	0x00000c80
        /*0288*/ 	.word	0x000000ff
        /*028c*/ 	.word	0x000000d0
        /*0290*/ 	.short	0x0100
        /*0292*/ 	.byte	0x05
	.zero		1


	//   ....[27]....
        /*0294*/ 	.word	0x00000c90
        /*0298*/ 	.word	0x000000ff
        /*029c*/ 	.word	0x000000e0
        /*02a0*/ 	.short	0x0100
        /*02a2*/ 	.byte	0x05
	.zero		1


	//   ....[28]....
        /*02a4*/ 	.word	0x00000ca0
        /*02a8*/ 	.word	0x000000ff
        /*02ac*/ 	.word	0x000000d8
        /*02b0*/ 	.short	0x0100
        /*02b2*/ 	.byte	0x05
	.zero		1


	//   ....[29]....
        /*02b4*/ 	.word	0x00000cb0
        /*02b8*/ 	.word	0x000000ff
        /*02bc*/ 	.word	0x000000e8
        /*02c0*/ 	.short	0x0100
        /*02c2*/ 	.byte	0x05
	.zero		1


	//   ....[30]....
        /*02c4*/ 	.word	0x00001580
        /*02c8*/ 	.word	0x00000003
        /*02cc*/ 	.word	0x000000e0
        /*02d0*/ 	.short	0x010a
        /*02d2*/ 	.byte	0xff
	.zero		1


	//   ....[31]....
        /*02d4*/ 	.word	0x000015b0
        /*02d8*/ 	.word	0x00000003
        /*02dc*/ 	.word	0x000000d0
        /*02e0*/ 	.short	0x0101
        /*02e2*/ 	.byte	0xff
	.zero		1


	//   ....[32]....
        /*02e4*/ 	.word	0x00001680
        /*02e8*/ 	.word	0x000000ff
        /*02ec*/ 	.word	0x00000028
        /*02f0*/ 	.short	0x010a
        /*02f2*/ 	.byte	0x08
	.zero		1


	//   ....[33]....
        /*02f4*/ 	.word	0x00001720
        /*02f8*/ 	.word	0x000000ff
        /*02fc*/ 	.word	0x00000028
        /*0300*/ 	.short	0x010a
        /*0302*/ 	.byte	0x21
	.zero		1


	//   ....[34]....
        /*0304*/ 	.word	0x00001870
        /*0308*/ 	.word	0x000000ff
        /*030c*/ 	.word	0x00000028
        /*0310*/ 	.short	0x010a
        /*0312*/ 	.byte	0x08
	.zero		1


	//   ....[35]....
        /*0314*/ 	.word	0x00001980
        /*0318*/ 	.word	0x000000ff
        /*031c*/ 	.word	0x00000068
        /*0320*/ 	.short	0x0101
        /*0322*/ 	.byte	0x04
	.zero		1


	//   ....[36]....
        /*0324*/ 	.word	0x000019a0
        /*0328*/ 	.word	0x000000ff
        /*032c*/ 	.word	0x00000028
        /*0330*/ 	.short	0x010a
        /*0332*/ 	.byte	0x08
	.zero		1


	//   ....[37]....
        /*0334*/ 	.word	0x00001a20
        /*0338*/ 	.word	0x000000ff
        /*033c*/ 	.word	0x00000028
        /*0340*/ 	.short	0x010a
        /*0342*/ 	.byte	0x11
	.zero		1


	//   ....[38]....
        /*0344*/ 	.word	0x00001b70
        /*0348*/ 	.word	0x000000ff
        /*034c*/ 	.word	0x00000028
        /*0350*/ 	.short	0x010a
        /*0352*/ 	.byte	0x08
	.zero		1


	//   ....[39]....
        /*0354*/ 	.word	0x00001cb0
        /*0358*/ 	.word	0x00000002
        /*035c*/ 	.word	0x00000070
        /*0360*/ 	.short	0x010a
        /*0362*/ 	.byte	0xff
	.zero		1


	//   ....[40]....
        /*0364*/ 	.word	0x00001d70
        /*0368*/ 	.word	0x00000002
        /*036c*/ 	.word	0x00000000
        /*0370*/ 	.short	0x0101
        /*0372*/ 	.byte	0xff
	.zero		1


	//   ....[41]....
        /*0374*/ 	.word	0x000022d0
        /*0378*/ 	.word	0x000000ff
        /*037c*/ 	.word	0x00000000
        /*0380*/ 	.short	0x010a
        /*0382*/ 	.byte	0x05
	.zero		1


	//   ....[42]....
        /*0384*/ 	.word	0x00002360
        /*0388*/ 	.word	0x000000ff
        /*038c*/ 	.word	0x00000000
        /*0390*/ 	.short	0x010a
        /*0392*/ 	.byte	0x05
	.zero		1


	//   ....[43]....
        /*0394*/ 	.word	0x000023f0
        /*0398*/ 	.word	0x000000ff
        /*039c*/ 	.word	0x00000000
        /*03a0*/ 	.short	0x010a
        /*03a2*/ 	.byte	0x05
	.zero		1


	//   ....[44]....
        /*03a4*/ 	.word	0x00002480
        /*03a8*/ 	.word	0x000000ff
        /*03ac*/ 	.word	0x00000000
        /*03b0*/ 	.short	0x010a
        /*03b2*/ 	.byte	0x05
	.zero		1


	//   ....[45]....
        /*03b4*/ 	.word	0x00002520
        /*03b8*/ 	.word	0x00000000
        /*03bc*/ 	.word	0x00000000
        /*03c0*/ 	.short	0x010a
        /*03c2*/ 	.byte	0xff
	.zero		1


	//   ....[46]....
        /*03c4*/ 	.word	0x00002640
        /*03c8*/ 	.word	0x00000000
        /*03cc*/ 	.word	0x000000d0
        /*03d0*/ 	.short	0x010a
        /*03d2*/ 	.byte	0xff
	.zero		1


	//   ....[47]....
        /*03d4*/ 	.word	0x000026a0
        /*03d8*/ 	.word	0x00000004
        /*03dc*/ 	.word	0x00000000
        /*03e0*/ 	.short	0x0101
        /*03e2*/ 	.byte	0xff
	.zero		1


	//   ....[48]....
        /*03e4*/ 	.word	0x000026c0
        /*03e8*/ 	.word	0x000000ff
        /*03ec*/ 	.word	0x00000080
        /*03f0*/ 	.short	0x010a
        /*03f2*/ 	.byte	0x05
	.zero		1


	//   ....[49]....
        /*03f4*/ 	.word	0x000027e0
        /*03f8*/ 	.word	0x00000000
        /*03fc*/ 	.word	0x00000070
        /*0400*/ 	.short	0x010a
        /*0402*/ 	.byte	0xff
	.zero		1


	//   ....[50]....
        /*0404*/ 	.word	0x000028f0
        /*0408*/ 	.word	0x00000000
        /*040c*/ 	.word	0x00000000
        /*0410*/ 	.short	0x0101
        /*0412*/ 	.byte	0xff
	.zero		1


	//   ....[51]....
        /*0414*/ 	.word	0x00002980
        /*0418*/ 	.word	0x000000ff
        /*041c*/ 	.word	0x00000080
        /*0420*/ 	.short	0x0106
        /*0422*/ 	.byte	0x05
	.zero		1


	//   ....[52]....
        /*0424*/ 	.word	0x000029a0
        /*0428*/ 	.word	0x000000ff
        /*042c*/ 	.word	0x00000080
        /*0430*/ 	.short	0x010a
        /*0432*/ 	.byte	0x05
	.zero		1


	//   ....[53]....
        /*0434*/ 	.word	0x00002a30
        /*0438*/ 	.word	0x000000ff
        /*043c*/ 	.word	0x00000080
        /*0440*/ 	.short	0x0106
        /*0442*/ 	.byte	0x04
	.zero		1


	//   ....[54]....
        /*0444*/ 	.word	0x00002a70
        /*0448*/ 	.word	0x00000000
        /*044c*/ 	.word	0x00000080
        /*0450*/ 	.short	0x010a
        /*0452*/ 	.byte	0xff
	.zero		1


	//   ....[55]....
        /*0454*/ 	.word	0x00002f50
        /*0458*/ 	.word	0x00000000
        /*045c*/ 	.word	0x00000070
        /*0460*/ 	.short	0x010a
        /*0462*/ 	.byte	0xff
	.zero		1


	//   ....[56]....
        /*0464*/ 	.word	0x00003050
        /*0468*/ 	.word	0x00000003
        /*046c*/ 	.word	0x00000000
        /*0470*/ 	.short	0x0101
        /*0472*/ 	.byte	0xff
	.zero		1


	//   ....[57]....
        /*0474*/ 	.word	0x00003060
        /*0478*/ 	.word	0x000000ff
        /*047c*/ 	.word	0x00000000
        /*0480*/ 	.short	0x010a
        /*0482*/ 	.byte	0x04
	.zero		1


	//   ....[58]....
        /*0484*/ 	.word	0x00003080
        /*0488*/ 	.word	0x000000ff
        /*048c*/ 	.word	0x000000b0
        /*0490*/ 	.short	0x010a
        /*0492*/ 	.byte	0x09
	.zero		1


	//   ....[59]....
        /*0494*/ 	.word	0x00003160
        /*0498*/ 	.word	0x000000ff
        /*049c*/ 	.word	0x00000000
        /*04a0*/ 	.short	0x010a
        /*04a2*/ 	.byte	0x07
	.zero		1


	//   ....[60]....
        /*04a4*/ 	.word	0x00003290
        /*04a8*/ 	.word	0x000000ff
        /*04ac*/ 	.word	0x00000000
        /*04b0*/ 	.short	0x010a
        /*04b2*/ 	.byte	0x04
	.zero		1


	//   ....[61]....
        /*04b4*/ 	.word	0x00003440
        /*04b8*/ 	.word	0x000000ff
        /*04bc*/ 	.word	0x00000000
        /*04c0*/ 	.short	0x010a
        /*04c2*/ 	.byte	0x05
	.zero		1


	//   ....[62]....
        /*04c4*/ 	.word	0x000034d0
        /*04c8*/ 	.word	0x000000ff
        /*04cc*/ 	.word	0x00000000
        /*04d0*/ 	.short	0x010a
        /*04d2*/ 	.byte	0x05
	.zero		1


	//   ....[63]....
        /*04d4*/ 	.word	0x00003560
        /*04d8*/ 	.word	0x000000ff
        /*04dc*/ 	.word	0x00000000
        /*04e0*/ 	.short	0x010a
        /*04e2*/ 	.byte	0x05
	.zero		1


	//   ....[64]....
        /*04e4*/ 	.word	0x000035f0
        /*04e8*/ 	.word	0x000000ff
        /*04ec*/ 	.word	0x00000000
        /*04f0*/ 	.short	0x010a
        /*04f2*/ 	.byte	0x07
	.zero		1


	//   ....[65]....
        /*04f4*/ 	.word	0x00003a30
        /*04f8*/ 	.word	0x00000000
        /*04fc*/ 	.word	0x00000070
        /*0500*/ 	.short	0x010a
        /*0502*/ 	.byte	0xff
	.zero		1


	//   ....[66]....
        /*0504*/ 	.word	0x00003b20
        /*0508*/ 	.word	0x00000000
        /*050c*/ 	.word	0x00000000
        /*0510*/ 	.short	0x0101
        /*0512*/ 	.byte	0xff
	.zero		1


	//   ....[67]....
        /*0514*/ 	.word	0x00003e40
        /*0518*/ 	.word	0x000000ff
        /*051c*/ 	.word	0x00000068
        /*0520*/ 	.short	0x010a
        /*0522*/ 	.byte	0x06
	.zero		1


	//   ....[68]....
        /*0524*/ 	.word	0x00003fc0
        /*0528*/ 	.word	0x000000ff
        /*052c*/ 	.word	0x00000058
        /*0530*/ 	.short	0x010a
        /*0532*/ 	.byte	0x06
	.zero		1


	//   ....[69]....
        /*0534*/ 	.word	0x000042f0
        /*0538*/ 	.word	0x000000ff
        /*053c*/ 	.word	0x00000050
        /*0540*/ 	.short	0x010b
        /*0542*/ 	.byte	0x06
	.zero		1


	//   ....[70]....
        /*0544*/ 	.word	0x00004310
        /*0548*/ 	.word	0x000000ff
        /*054c*/ 	.word	0x00000000
        /*0550*/ 	.short	0x0101
        /*0552*/ 	.byte	0x25
	.zero		1


	//   ....[71]....
        /*0554*/ 	.word	0x00004350
        /*0558*/ 	.word	0x00000000
        /*055c*/ 	.word	0x00000058
        /*0560*/ 	.short	0x010a
        /*0562*/ 	.byte	0xff
	.zero		1


	//   ....[72]....
        /*0564*/ 	.word	0x00004680
        /*0568*/ 	.word	0x00000000
        /*056c*/ 	.word	0x00000070
        /*0570*/ 	.short	0x010a
        /*0572*/ 	.byte	0xff
	.zero		1


	//   ....[73]....
        /*0574*/ 	.word	0x00004790
        /*0578*/ 	.word	0x00000000
        /*057c*/ 	.word	0x00000000
        /*0580*/ 	.short	0x0101
        /*0582*/ 	.byte	0xff
	.zero		1


	//   ....[74]....
        /*0584*/ 	.word	0x00005130
        /*0588*/ 	.word	0x000000ff
        /*058c*/ 	.word	0x00000050
        /*0590*/ 	.short	0x010a
        /*0592*/ 	.byte	0x2b
	.zero		1


	//   ....[75]....
        /*0594*/ 	.word	0x00005140
        /*0598*/ 	.word	0x0000009c
        /*059c*/ 	.word	0x00000090
        /*05a0*/ 	.short	0x010a
        /*05a2*/ 	.byte	0xff
	.zero		1


	//   ....[76]....
        /*05a4*/ 	.word	0x000052d0
        /*05a8*/ 	.word	0x000000ff
        /*05ac*/ 	.word	0x00000050
        /*05b0*/ 	.short	0x010a
        /*05b2*/ 	.byte	0x2b
	.zero		1


	//   ....[77]....
        /*05b4*/ 	.word	0x000053d0
        /*05b8*/ 	.word	0x000000ff
        /*05bc*/ 	.word	0x00000000
        /*05c0*/ 	.short	0x0101
        /*05c2*/ 	.byte	0x04
	.zero		1


	//   ....[78]....
        /*05c4*/ 	.word	0x00005430
        /*05c8*/ 	.word	0x0000009c
        /*05cc*/ 	.word	0x00000090
        /*05d0*/ 	.short	0x010a
        /*05d2*/ 	.byte	0xff
	.zero		1


	//   ....[79]....
        /*05d4*/ 	.word	0x000057f0
        /*05d8*/ 	.word	0x000000ff
        /*05dc*/ 	.word	0x00000000
        /*05e0*/ 	.short	0x0101
        /*05e2*/ 	.byte	0x05
	.zero		1


	//   ....[80]....
        /*05e4*/ 	.word	0x000068a0
        /*05e8*/ 	.word	0x00000003
        /*05ec*/ 	.word	0x000000e0
        /*05f0*/ 	.short	0x010a
        /*05f2*/ 	.byte	0xff
	.zero		1


	//   ....[81]....
        /*05f4*/ 	.word	0x00006900
        /*05f8*/ 	.word	0x00000002
        /*05fc*/ 	.word	0x00000028
        /*0600*/ 	.short	0x010a
        /*0602*/ 	.byte	0xff
	.zero		1


	//   ....[82]....
        /*0604*/ 	.word	0x00006960
        /*0608*/ 	.word	0x00000002
        /*060c*/ 	.word	0x00000028
        /*0610*/ 	.short	0x010a
        /*0612*/ 	.byte	0xff
	.zero		1


	//   ....[83]....
        /*0614*/ 	.word	0x000069b0
        /*0618*/ 	.word	0x00000002
        /*061c*/ 	.word	0x00000070
        /*0620*/ 	.short	0x010a
        /*0622*/ 	.byte	0xff
	.zero		1


	//   ....[84]....
        /*0624*/ 	.word	0x00006a10
        /*0628*/ 	.word	0x00000000
        /*062c*/ 	.word	0x00000000
        /*0630*/ 	.short	0x010a
        /*0632*/ 	.byte	0xff
	.zero		1


	//   ....[85]....
        /*0634*/ 	.word	0x00006a70
        /*0638*/ 	.word	0x00000000
        /*063c*/ 	.word	0x00000000
        /*0640*/ 	.short	0x010a
        /*0642*/ 	.byte	0xff
	.zero		1


	//   ....[86]....
        /*0644*/ 	.word	0x00006ad0
        /*0648*/ 	.word	0x00000000
        /*064c*/ 	.word	0x00000000
        /*0650*/ 	.short	0x010a
        /*0652*/ 	.byte	0xff
	.zero		1


	//   ....[87]....
        /*0654*/ 	.word	0x00006b30
        /*0658*/ 	.word	0x00000000
        /*065c*/ 	.word	0x00000000
        /*0660*/ 	.short	0x010a
        /*0662*/ 	.byte	0xff
	.zero		1


	//   ....[88]....
        /*0664*/ 	.word	0x00006b80
        /*0668*/ 	.word	0x00000000
        /*066c*/ 	.word	0x000000d0
        /*0670*/ 	.short	0x010a
        /*0672*/ 	.byte	0xff
	.zero		1


	//   ....[89]....
        /*0674*/ 	.word	0x00006be0
        /*0678*/ 	.word	0x00000000
        /*067c*/ 	.word	0x00000080
        /*0680*/ 	.short	0x010a
        /*0682*/ 	.byte	0xff
	.zero		1


	//   ....[90]....
        /*0684*/ 	.word	0x00006c30
        /*0688*/ 	.word	0x00000000
        /*068c*/ 	.word	0x00000070
        /*0690*/ 	.short	0x010a
        /*0692*/ 	.byte	0xff
	.zero		1


	//   ....[91]....
        /*0694*/ 	.word	0x00006c90
        /*0698*/ 	.word	0x00000000
        /*069c*/ 	.word	0x00000080
        /*06a0*/ 	.short	0x010a
        /*06a2*/ 	.byte	0xff
	.zero		1


	//   ....[92]....
        /*06a4*/ 	.word	0x00006ce0
        /*06a8*/ 	.word	0x00000000
        /*06ac*/ 	.word	0x00000070
        /*06b0*/ 	.short	0x010a
        /*06b2*/ 	.byte	0xff
	.zero		1


	//   ....[93]....
        /*06b4*/ 	.word	0x00006d40
        /*06b8*/ 	.word	0x00000003
        /*06bc*/ 	.word	0x000000b0
        /*06c0*/ 	.short	0x010a
        /*06c2*/ 	.byte	0xff
	.zero		1


	//   ....[94]....
        /*06c4*/ 	.word	0x00006da0
        /*06c8*/ 	.word	0x00000000
        /*06cc*/ 	.word	0x00000000
        /*06d0*/ 	.short	0x010a
        /*06d2*/ 	.byte	0xff
	.zero		1


	//   ....[95]....
        /*06d4*/ 	.word	0x00006e00
        /*06d8*/ 	.word	0x00000000
        /*06dc*/ 	.word	0x00000000
        /*06e0*/ 	.short	0x010a
        /*06e2*/ 	.byte	0xff
	.zero		1


	//   ....[96]....
        /*06e4*/ 	.word	0x00006e60
        /*06e8*/ 	.word	0x00000000
        /*06ec*/ 	.word	0x00000000
        /*06f0*/ 	.short	0x010a
        /*06f2*/ 	.byte	0xff
	.zero		1


	//   ....[97]....
        /*06f4*/ 	.word	0x00006ec0
        /*06f8*/ 	.word	0x00000000
        /*06fc*/ 	.word	0x00000000
        /*0700*/ 	.short	0x010a
        /*0702*/ 	.byte	0xff
	.zero		1


	//   ....[98]....
        /*0704*/ 	.word	0x00006f20
        /*0708*/ 	.word	0x00000000
        /*070c*/ 	.word	0x00000000
        /*0710*/ 	.short	0x010a
        /*0712*/ 	.byte	0xff
	.zero		1


	//   ....[99]....
        /*0714*/ 	.word	0x00006f70
        /*0718*/ 	.word	0x00000000
        /*071c*/ 	.word	0x00000070
        /*0720*/ 	.short	0x010a
        /*0722*/ 	.byte	0xff
	.zero		1


	//   ....[100]....
        /*0724*/ 	.word	0x00006fd0
        /*0728*/ 	.word	0x00000000
        /*072c*/ 	.word	0x00000068
        /*0730*/ 	.short	0x010a
        /*0732*/ 	.byte	0xff
	.zero		1


	//   ....[101]....
        /*0734*/ 	.word	0x00007030
        /*0738*/ 	.word	0x00000003
        /*073c*/ 	.word	0x00000058
        /*0740*/ 	.short	0x010a
        /*0742*/ 	.byte	0xff
	.zero		1


	//   ....[102]....
        /*0744*/ 	.word	0x00007080
        /*0748*/ 	.word	0x00000000
        /*074c*/ 	.word	0x00000070
        /*0750*/ 	.short	0x010a
        /*0752*/ 	.byte	0xff
	.zero		1


	//   ....[103]....
        /*0754*/ 	.word	0x000070e0
        /*0758*/ 	.word	0x00000000
        /*075c*/ 	.word	0x00000050
        /*0760*/ 	.short	0x010a
        /*0762*/ 	.byte	0xff
	.zero		1


	//   ....[104]....
        /*0764*/ 	.word	0x00007130
        /*0768*/ 	.word	0x0000009c
        /*076c*/ 	.word	0x00000090
        /*0770*/ 	.short	0x010a
        /*0772*/ 	.byte	0xff
	.zero		1


	//----- nvinfo : EIATTR_NUM_MBARRIERS
	.align		4
.L_47:
        /*0774*/ 	.byte	0x03, 0x38
        /*0776*/ 	.short	0x001e


	//----- nvinfo : EIATTR_EXIT_INSTR_OFFSETS
	.align		4
        /*0778*/ 	.byte	0x04, 0x1c
        /*077a*/ 	.short	(.L_49 - .L_48)


	//   ....[0]....
.L_48:
        /*077c*/ 	.word	0x00002550


	//   ....[1]....
        /*0780*/ 	.word	0x00002a40


	//   ....[2]....
        /*0784*/ 	.word	0x00002aa0


	//   ....[3]....
        /*0788*/ 	.word	0x00003850


	//   ....[4]....
        /*078c*/ 	.word	0x00004380


	//   ....[5]....
        /*0790*/ 	.word	0x000043c0


	//   ....[6]....
        /*0794*/ 	.word	0x00006890


	//----- nvinfo : EIATTR_MAX_THREADS
	.align		4
.L_49:
        /*0798*/ 	.byte	0x04, 0x05
        /*079a*/ 	.short	(.L_51 - .L_50)
.L_50:
        /*079c*/ 	.word	0x00000100
        /*07a0*/ 	.word	0x00000001
        /*07a4*/ 	.word	0x00000001


	//----- nvinfo : EIATTR_CRS_STACK_SIZE
	.align		4
.L_51:
        /*07a8*/ 	.byte	0x04, 0x1e
        /*07aa*/ 	.short	(.L_53 - .L_52)
.L_52:
        /*07ac*/ 	.word	0x00000000


	//----- nvinfo : EIATTR_CBANK_PARAM_SIZE
	.align		4
.L_53:
        /*07b0*/ 	.byte	0x03, 0x19
        /*07b2*/ 	.short	0x0800


	//----- nvinfo : EIATTR_PARAM_CBANK
	.align		4
        /*07b4*/ 	.byte	0x04, 0x0a
        /*07b6*/ 	.short	(.L_55 - .L_54)
	.align		4
.L_54:
        /*07b8*/ 	.word	index@(.nv.constant0._ZN7cutlass13device_kernelINS_4gemm6kernel13GemmUniversalIN4cute5tupleIJiiiiEEENS1_10collective13CollectiveMmaINS1_35MainloopSm100TmaUmmaWarpSpecializedILi5ELi2ELi4ENS5_IJNS4_1CILi1EEESB_SB_EEEEENS5_IJNSA_ILi128EEENSA_ILi64EEENSA_ILi32EEEEEENS_12float_e5m2_tENS5_IJlSB_lEEESI_SJ_NS4_8TiledMMAINS4_8MMA_AtomIJNS4_10MMA_TraitsINS4_19SM100_MMA_F8F6F4_SSEJSI_SI_fSE_SF_NS4_17integral_constantINS4_4UMMA5MajorELSQ_0EEESR_NSO_INSP_7ScaleInELSS_0EEEST_EEEEEENS4_6LayoutISC_NS5_IJNSA_ILi0EEESX_SX_EEEEENS5_IJNS4_10UnderscoreES10_S10_EEEEENS4_13SM90_TMA_LOADENS4_14ComposedLayoutINS4_7SwizzleILi1ELi4ELi3EEENS4_18smem_ptr_flag_bitsILi8EEENSW_INS5_IJNSA_ILi8EEESG_EEENS5_IJSG_SB_EEEEEEEvNS4_8identityES13_S1D_vS1E_EENS_8epilogue10collective18CollectiveEpilogueINS1G_23Sm100TmaWarpSpecializedILi1ELi1ELi64ELb0ELb0EEEJSH_NS5_IJNSW_ISE_SB_EENSW_ISF_SB_EEEEESI_SJ_SI_SJ_NS1G_6fusion15FusionCallbacksIS1K_NS1O_17LinearCombinationISI_fSI_fLNS_15FloatRoundStyleE2EEESH_S1N_JEEENS4_5SM1004TMEM4LOAD26SM100_TMEM_LOAD_32dp32b64xES13_NS14_INS15_ILi2ELi4ELi3EEES18_NSW_INS5_IJS19_SF_EEENS5_IJSF_SB_EEEEEEENS4_39AutoVectorizingCopyWithAssumedAlignmentILi128EEENS4_14SM90_TMA_STOREES22_S24_S24_EEEvvEEEEvNT_6ParamsE)
        /*07bc*/ 	.short	0x0380
        /*07be*/ 	.short	0x0800


	//----- nvinfo : EIATTR_SW_WAR
	.align		4
.L_55:
        /*07c0*/ 	.byte	0x04, 0x36
        /*07c2*/ 	.short	(.L_57 - .L_56)
.L_56:
        /*07c4*/ 	.word	0x00000008
.L_57:


//--------------------- .nv.callgraph             --------------------------
	.section	.nv.callgraph,"",@"SHT_CUDA_CALLGRAPH"
	.align	4
	.sectionentsize	8
	.align		4
        /*0000*/ 	.word	0x00000000
	.align		4
        /*0004*/ 	.word	0xffffffff
	.align		4
        /*0008*/ 	.word	index@(_ZN7cutlass13device_kernelINS_4gemm6kernel13GemmUniversalIN4cute5tupleIJiiiiEEENS1_10collective13CollectiveMmaINS1_35MainloopSm100TmaUmmaWarpSpecializedILi5ELi2ELi4ENS5_IJNS4_1CILi1EEESB_SB_EEEEENS5_IJNSA_ILi128EEENSA_ILi64EEENSA_ILi32EEEEEENS_12float_e5m2_tENS5_IJlSB_lEEESI_SJ_NS4_8TiledMMAINS4_8MMA_AtomIJNS4_10MMA_TraitsINS4_19SM100_MMA_F8F6F4_SSEJSI_SI_fSE_SF_NS4_17integral_constantINS4_4UMMA5MajorELSQ_0EEESR_NSO_INSP_7ScaleInELSS_0EEEST_EEEEEENS4_6LayoutISC_NS5_IJNSA_ILi0EEESX_SX_EEEEENS5_IJNS4_10UnderscoreES10_S10_EEEEENS4_13SM90_TMA_LOADENS4_14ComposedLayoutINS4_7SwizzleILi1ELi4ELi3EEENS4_18smem_ptr_flag_bitsILi8EEENSW_INS5_IJNSA_ILi8EEESG_EEENS5_IJSG_SB_EEEEEEEvNS4_8identityES13_S1D_vS1E_EENS_8epilogue10collective18CollectiveEpilogueINS1G_23Sm100TmaWarpSpecializedILi1ELi1ELi64ELb0ELb0EEEJSH_NS5_IJNSW_ISE_SB_EENSW_ISF_SB_EEEEESI_SJ_SI_SJ_NS1G_6fusion15FusionCallbacksIS1K_NS1O_17LinearCombinationISI_fSI_fLNS_15FloatRoundStyleE2EEESH_S1N_JEEENS4_5SM1004TMEM4LOAD26SM100_TMEM_LOAD_32dp32b64xES13_NS14_INS15_ILi2ELi4ELi3EEES18_NSW_INS5_IJS19_SF_EEENS5_IJSF_SB_EEEEEEENS4_39AutoVectorizingCopyWithAssumedAlignmentILi128EEENS4_14SM90_TMA_STOREES22_S24_S24_EEEvvEEEEvNT_6ParamsE)
	.align		4
        /*000c*/ 	.word	index@(__assertfail)
	.align		4
        /*0010*/ 	.word	0x00000000
	.align		4
        /*0014*/ 	.word	0xfffffffe
	.align		4
        /*0018*/ 	.word	0x00000000
	.align		4
        /*001c*/ 	.word	0xfffffffd
	.align		4
        /*0020*/ 	.word	0x00000000
	.align		4
        /*0024*/ 	.word	0xfffffffc


//--------------------- .nv.constant4             --------------------------
	.section	.nv.constant4,"a",@progbits
	.align	8
	.align		8
.nv.constant4:
        /*0000*/ 	.dword	__assertfail
	.align		8
        /*0008*/ 	.dword	__unnamed_1
	.align		8
        /*0010*/ 	.dword	__unnamed_2
	.align		8
        /*0018*/ 	.dword	_ZN40_INTERNAL_df7d4d87_4_k_cu_6f851bec_322124cuda3std3__45__cpo5beginE
	.align		8
        /*0020*/ 	.dword	_ZN40_INTERNAL_df7d4d87_4_k_cu_6f851bec_322124cuda3std3__45__cpo3endE
	.align		8
        /*0028*/ 	.dword	_ZN40_INTERNAL_df7d4d87_4_k_cu_6f851bec_322124cuda3std3__45__cpo6cbeginE
	.align		8
        /*0030*/ 	.dword	_ZN40_INTERNAL_df7d4d87_4_k_cu_6f851bec_322124cuda3std3__45__cpo4cendE
	.align		8
        /*0038*/ 	.dword	_ZN40_INTERNAL_df7d4d87_4_k_cu_6f851bec_322124cuda3std3__442_GLOBAL__N__df7d4d87_4_k_cu_6f851bec_322126ignoreE
	.align		8
        /*0040*/ 	.dword	_ZN40_INTERNAL_df7d4d87_4_k_cu_6f851bec_322124cuda3std3__419piecewise_constructE
	.align		8
        /*0048*/ 	.dword	_ZN40_INTERNAL_df7d4d87_4_k_cu_6f851bec_322124cuda3std3__48in_placeE
	.align		8
        /*0050*/ 	.dword	_ZN40_INTERNAL_df7d4d87_4_k_cu_6f851bec_322124cuda3std6ranges3__45__cpo4swapE
	.align		8
        /*0058*/ 	.dword	_ZN40_INTERNAL_df7d4d87_4_k_cu_6f851bec_322124cuda3std6ranges3__45__cpo9iter_moveE
	.align		8
        /*0060*/ 	.dword	_ZN40_INTERNAL_df7d4d87_4_k_cu_6f851bec_322124cute7productE
	.align		8
        /*0068*/ 	.dword	_ZN40_INTERNAL_df7d4d87_4_k_cu_6f851bec_322124cute1_E
	.align		8
        /*0070*/ 	.dword	$str$25
	.align		8
        /*0078*/ 	.dword	$str$26
	.align		8
        /*0080*/ 	.dword	$str$27
	.align		8
        /*0088*/ 	.dword	$str$28


//--------------------- .text._ZN7cutlass13device_kernelINS_4gemm6kernel13GemmUniversalIN4cute5tupleIJiiiiEEENS1_10collective13CollectiveMmaINS1_35MainloopSm100TmaUmmaWarpSpecializedILi5ELi2ELi4ENS5_IJNS4_1CILi1EEESB_SB_EEEEENS5_IJNSA_ILi128EEENSA_ILi64EEENSA_ILi32EEEEEENS_12float_e5m2_tENS5_IJlSB_lEEESI_SJ_NS4_8TiledMMAINS4_8MMA_AtomIJNS4_10MMA_TraitsINS4_19SM100_MMA_F8F6F4_SSEJSI_SI_fSE_SF_NS4_17integral_constantINS4_4UMMA5MajorELSQ_0EEESR_NSO_INSP_7ScaleInELSS_0EEEST_EEEEEENS4_6LayoutISC_NS5_IJNSA_ILi0EEESX_SX_EEEEENS5_IJNS4_10UnderscoreES10_S10_EEEEENS4_13SM90_TMA_LOADENS4_14ComposedLayoutINS4_7SwizzleILi1ELi4ELi3EEENS4_18smem_ptr_flag_bitsILi8EEENSW_INS5_IJNSA_ILi8EEESG_EEENS5_IJSG_SB_EEEEEEEvNS4_8identityES13_S1D_vS1E_EENS_8epilogue10collective18CollectiveEpilogueINS1G_23Sm100TmaWarpSpecializedILi1ELi1ELi64ELb0ELb0EEEJSH_NS5_IJNSW_ISE_SB_EENSW_ISF_SB_EEEEESI_SJ_SI_SJ_NS1G_6fusion15FusionCallbacksIS1K_NS1O_17LinearCombinationISI_fSI_fLNS_15FloatRoundStyleE2EEESH_S1N_JEEENS4_5SM1004TMEM4LOAD26SM100_TMEM_LOAD_32dp32b64xES13_NS14_INS15_ILi2ELi4ELi3EEES18_NSW_INS5_IJS19_SF_EEENS5_IJSF_SB_EEEEEEENS4_39AutoVectorizingCopyWithAssumedAlignmentILi128EEENS4_14SM90_TMA_STOREES22_S24_S24_EEEvvEEEEvNT_6ParamsE --------------------------
	.section	.text._ZN7cutlass13device_kernelINS_4gemm6kernel13GemmUniversalIN4cute5tupleIJiiiiEEENS1_10collective13CollectiveMmaINS1_35MainloopSm100TmaUmmaWarpSpecializedILi5ELi2ELi4ENS5_IJNS4_1CILi1EEESB_SB_EEEEENS5_IJNSA_ILi128EEENSA_ILi64EEENSA_ILi32EEEEEENS_12float_e5m2_tENS5_IJlSB_lEEESI_SJ_NS4_8TiledMMAINS4_8MMA_AtomIJNS4_10MMA_TraitsINS4_19SM100_MMA_F8F6F4_SSEJSI_SI_fSE_SF_NS4_17integral_constantINS4_4UMMA5MajorELSQ_0EEESR_NSO_INSP_7ScaleInELSS_0EEEST_EEEEEENS4_6LayoutISC_NS5_IJNSA_ILi0EEESX_SX_EEEEENS5_IJNS4_10UnderscoreES10_S10_EEEEENS4_13SM90_TMA_LOADENS4_14ComposedLayoutINS4_7SwizzleILi1ELi4ELi3EEENS4_18smem_ptr_flag_bitsILi8EEENSW_INS5_IJNSA_ILi8EEESG_EEENS5_IJSG_SB_EEEEEEEvNS4_8identityES13_S1D_vS1E_EENS_8epilogue10collective18CollectiveEpilogueINS1G_23Sm100TmaWarpSpecializedILi1ELi1ELi64ELb0ELb0EEEJSH_NS5_IJNSW_ISE_SB_EENSW_ISF_SB_EEEEESI_SJ_SI_SJ_NS1G_6fusion15FusionCallbacksIS1K_NS1O_17LinearCombinationISI_fSI_fLNS_15FloatRoundStyleE2EEESH_S1N_JEEENS4_5SM1004TMEM4LOAD26SM100_TMEM_LOAD_32dp32b64xES13_NS14_INS15_ILi2ELi4ELi3EEES18_NSW_INS5_IJS19_SF_EEENS5_IJSF_SB_EEEEEEENS4_39AutoVectorizingCopyWithAssumedAlignmentILi128EEENS4_14SM90_TMA_STOREES22_S24_S24_EEEvvEEEEvNT_6ParamsE,"ax",@progbits
	.align	128
.text._ZN7cutlass13device_kernelINS_4gemm6kernel13GemmUniversalIN4cute5tupleIJiiiiEEENS1_10collective13CollectiveMmaINS1_35MainloopSm100TmaUmmaWarpSpecializedILi5ELi2ELi4ENS5_IJNS4_1CILi1EEESB_SB_EEEEENS5_IJNSA_ILi128EEENSA_ILi64EEENSA_ILi32EEEEEENS_12float_e5m2_tENS5_IJlSB_lEEESI_SJ_NS4_8TiledMMAINS4_8MMA_AtomIJNS4_10MMA_TraitsINS4_19SM100_MMA_F8F6F4_SSEJSI_SI_fSE_SF_NS4_17integral_constantINS4_4UMMA5MajorELSQ_0EEESR_NSO_INSP_7ScaleInELSS_0EEEST_EEEEEENS4_6LayoutISC_NS5_IJNSA_ILi0EEESX_SX_EEEEENS5_IJNS4_10UnderscoreES10_S10_EEEEENS4_13SM90_TMA_LOADENS4_14ComposedLayoutINS4_7SwizzleILi1ELi4ELi3EEENS4_18smem_ptr_flag_bitsILi8EEENSW_INS5_IJNSA_ILi8EEESG_EEENS5_IJSG_SB_EEEEEEEvNS4_8identityES13_S1D_vS1E_EENS_8epilogue10collective18CollectiveEpilogueINS1G_23Sm100TmaWarpSpecializedILi1ELi1ELi64ELb0ELb0EEEJSH_NS5_IJNSW_ISE_SB_EENSW_ISF_SB_EEEEESI_SJ_SI_SJ_NS1G_6fusion15FusionCallbacksIS1K_NS1O_17LinearCombinationISI_fSI_fLNS_15FloatRoundStyleE2EEESH_S1N_JEEENS4_5SM1004TMEM4LOAD26SM100_TMEM_LOAD_32dp32b64xES13_NS14_INS15_ILi2ELi4ELi3EEES18_NSW_INS5_IJS19_SF_EEENS5_IJSF_SB_EEEEEEENS4_39AutoVectorizingCopyWithAssumedAlignmentILi128EEENS4_14SM90_TMA_STOREES22_S24_S24_EEEvvEEEEvNT_6ParamsE:
        .type           _ZN7cutlass13device_kernelINS_4gemm6kernel13GemmUniversalIN4cute5tupleIJiiiiEEENS1_10collective13CollectiveMmaINS1_35MainloopSm100TmaUmmaWarpSpecializedILi5ELi2ELi4ENS5_IJNS4_1CILi1EEESB_SB_EEEEENS5_IJNSA_ILi128EEENSA_ILi64EEENSA_ILi32EEEEEENS_12float_e5m2_tENS5_IJlSB_lEEESI_SJ_NS4_8TiledMMAINS4_8MMA_AtomIJNS4_10MMA_TraitsINS4_19SM100_MMA_F8F6F4_SSEJSI_SI_fSE_SF_NS4_17integral_constantINS4_4UMMA5MajorELSQ_0EEESR_NSO_INSP_7ScaleInELSS_0EEEST_EEEEEENS4_6LayoutISC_NS5_IJNSA_ILi0EEESX_SX_EEEEENS5_IJNS4_10UnderscoreES10_S10_EEEEENS4_13SM90_TMA_LOADENS4_14ComposedLayoutINS4_7SwizzleILi1ELi4ELi3EEENS4_18smem_ptr_flag_bitsILi8EEENSW_INS5_IJNSA_ILi8EEESG_EEENS5_IJSG_SB_EEEEEEEvNS4_8identityES13_S1D_vS1E_EENS_8epilogue10collective18CollectiveEpilogueINS1G_23Sm100TmaWarpSpecializedILi1ELi1ELi64ELb0ELb0EEEJSH_NS5_IJNSW_ISE_SB_EENSW_ISF_SB_EEEEESI_SJ_SI_SJ_NS1G_6fusion15FusionCallbacksIS1K_NS1O_17LinearCombinationISI_fSI_fLNS_15FloatRoundStyleE2EEESH_S1N_JEEENS4_5SM1004TMEM4LOAD26SM100_TMEM_LOAD_32dp32b64xES13_NS14_INS15_ILi2ELi4ELi3EEES18_NSW_INS5_IJS19_SF_EEENS5_IJSF_SB_EEEEEEENS4_39AutoVectorizingCopyWithAssumedAlignmentILi128EEENS4_14SM90_TMA_STOREES22_S24_S24_EEEvvEEEEvNT_6ParamsE,@function
        .size           _ZN7cutlass13device_kernelINS_4gemm6kernel13GemmUniversalIN4cute5tupleIJiiiiEEENS1_10collective13CollectiveMmaINS1_35MainloopSm100TmaUmmaWarpSpecializedILi5ELi2ELi4ENS5_IJNS4_1CILi1EEESB_SB_EEEEENS5_IJNSA_ILi128EEENSA_ILi64EEENSA_ILi32EEEEEENS_12float_e5m2_tENS5_IJlSB_lEEESI_SJ_NS4_8TiledMMAINS4_8MMA_AtomIJNS4_10MMA_TraitsINS4_19SM100_MMA_F8F6F4_SSEJSI_SI_fSE_SF_NS4_17integral_constantINS4_4UMMA5MajorELSQ_0EEESR_NSO_INSP_7ScaleInELSS_0EEEST_EEEEEENS4_6LayoutISC_NS5_IJNSA_ILi0EEESX_SX_EEEEENS5_IJNS4_10UnderscoreES10_S10_EEEEENS4_13SM90_TMA_LOADENS4_14ComposedLayoutINS4_7SwizzleILi1ELi4ELi3EEENS4_18smem_ptr_flag_bitsILi8EEENSW_INS5_IJNSA_ILi8EEESG_EEENS5_IJSG_SB_EEEEEEEvNS4_8identityES13_S1D_vS1E_EENS_8epilogue10collective18CollectiveEpilogueINS1G_23Sm100TmaWarpSpecializedILi1ELi1ELi64ELb0ELb0EEEJSH_NS5_IJNSW_ISE_SB_EENSW_ISF_SB_EEEEESI_SJ_SI_SJ_NS1G_6fusion15FusionCallbacksIS1K_NS1O_17LinearCombinationISI_fSI_fLNS_15FloatRoundStyleE2EEESH_S1N_JEEENS4_5SM1004TMEM4LOAD26SM100_TMEM_LOAD_32dp32b64xES13_NS14_INS15_ILi2ELi4ELi3EEES18_NSW_INS5_IJS19_SF_EEENS5_IJSF_SB_EEEEEEENS4_39AutoVectorizingCopyWithAssumedAlignmentILi128EEENS4_14SM90_TMA_STOREES22_S24_S24_EEEvvEEEEvNT_6ParamsE,(.L_x_131 - _ZN7cutlass13device_kernelINS_4gemm6kernel13GemmUniversalIN4cute5tupleIJiiiiEEENS1_10collective13CollectiveMmaINS1_35MainloopSm100TmaUmmaWarpSpecializedILi5ELi2ELi4ENS5_IJNS4_1CILi1EEESB_SB_EEEEENS5_IJNSA_ILi128EEENSA_ILi64EEENSA_ILi32EEEEEENS_12float_e5m2_tENS5_IJlSB_lEEESI_SJ_NS4_8TiledMMAINS4_8MMA_AtomIJNS4_10MMA_TraitsINS4_19SM100_MMA_F8F6F4_SSEJSI_SI_fSE_SF_NS4_17integral_constantINS4_4UMMA5MajorELSQ_0EEESR_NSO_INSP_7ScaleInELSS_0EEEST_EEEEEENS4_6LayoutISC_NS5_IJNSA_ILi0EEESX_SX_EEEEENS5_IJNS4_10UnderscoreES10_S10_EEEEENS4_13SM90_TMA_LOADENS4_14ComposedLayoutINS4_7SwizzleILi1ELi4ELi3EEENS4_18smem_ptr_flag_bitsILi8EEENSW_INS5_IJNSA_ILi8EEESG_EEENS5_IJSG_SB_EEEEEEEvNS4_8identityES13_S1D_vS1E_EENS_8epilogue10collective18CollectiveEpilogueINS1G_23Sm100TmaWarpSpecializedILi1ELi1ELi64ELb0ELb0EEEJSH_NS5_IJNSW_ISE_SB_EENSW_ISF_SB_EEEEESI_SJ_SI_SJ_NS1G_6fusion15FusionCallbacksIS1K_NS1O_17LinearCombinationISI_fSI_fLNS_15FloatRoundStyleE2EEESH_S1N_JEEENS4_5SM1004TMEM4LOAD26SM100_TMEM_LOAD_32dp32b64xES13_NS14_INS15_ILi2ELi4ELi3EEES18_NSW_INS5_IJS19_SF_EEENS5_IJSF_SB_EEEEEEENS4_39AutoVectorizingCopyWithAssumedAlignmentILi128EEENS4_14SM90_TMA_STOREES22_S24_S24_EEEvvEEEEvNT_6ParamsE)
        .other          _ZN7cutlass13device_kernelINS_4gemm6kernel13GemmUniversalIN4cute5tupleIJiiiiEEENS1_10collective13CollectiveMmaINS1_35MainloopSm100TmaUmmaWarpSpecializedILi5ELi2ELi4ENS5_IJNS4_1CILi1EEESB_SB_EEEEENS5_IJNSA_ILi128EEENSA_ILi64EEENSA_ILi32EEEEEENS_12float_e5m2_tENS5_IJlSB_lEEESI_SJ_NS4_8TiledMMAINS4_8MMA_AtomIJNS4_10MMA_TraitsINS4_19SM100_MMA_F8F6F4_SSEJSI_SI_fSE_SF_NS4_17integral_constantINS4_4UMMA5MajorELSQ_0EEESR_NSO_INSP_7ScaleInELSS_0EEEST_EEEEEENS4_6LayoutISC_NS5_IJNSA_ILi0EEESX_SX_EEEEENS5_IJNS4_10UnderscoreES10_S10_EEEEENS4_13SM90_TMA_LOADENS4_14ComposedLayoutINS4_7SwizzleILi1ELi4ELi3EEENS4_18smem_ptr_flag_bitsILi8EEENSW_INS5_IJNSA_ILi8EEESG_EEENS5_IJSG_SB_EEEEEEEvNS4_8identityES13_S1D_vS1E_EENS_8epilogue10collective18CollectiveEpilogueINS1G_23Sm100TmaWarpSpecializedILi1ELi1ELi64ELb0ELb0EEEJSH_NS5_IJNSW_ISE_SB_EENSW_ISF_SB_EEEEESI_SJ_SI_SJ_NS1G_6fusion15FusionCallbacksIS1K_NS1O_17LinearCombinationISI_fSI_fLNS_15FloatRoundStyleE2EEESH_S1N_JEEENS4_5SM1004TMEM4LOAD26SM100_TMEM_LOAD_32dp32b64xES13_NS14_INS15_ILi2ELi4ELi3EEES18_NSW_INS5_IJS19_SF_EEENS5_IJSF_SB_EEEEEEENS4_39AutoVectorizingCopyWithAssumedAlignmentILi128EEENS4_14SM90_TMA_STOREES22_S24_S24_EEEvvEEEEvNT_6ParamsE,@"STO_CUDA_ENTRY STV_DEFAULT"
_ZN7cutlass13device_kernelINS_4gemm6kernel13GemmUniversalIN4cute5tupleIJiiiiEEENS1_10collective13CollectiveMmaINS1_35MainloopSm100TmaUmmaWarpSpecializedILi5ELi2ELi4ENS5_IJNS4_1CILi1EEESB_SB_EEEEENS5_IJNSA_ILi128EEENSA_ILi64EEENSA_ILi32EEEEEENS_12float_e5m2_tENS5_IJlSB_lEEESI_SJ_NS4_8TiledMMAINS4_8MMA_AtomIJNS4_10MMA_TraitsINS4_19SM100_MMA_F8F6F4_SSEJSI_SI_fSE_SF_NS4_17integral_constantINS4_4UMMA5MajorELSQ_0EEESR_NSO_INSP_7ScaleInELSS_0EEEST_EEEEEENS4_6LayoutISC_NS5_IJNSA_ILi0EEESX_SX_EEEEENS5_IJNS4_10UnderscoreES10_S10_EEEEENS4_13SM90_TMA_LOADENS4_14ComposedLayoutINS4_7SwizzleILi1ELi4ELi3EEENS4_18smem_ptr_flag_bitsILi8EEENSW_INS5_IJNSA_ILi8EEESG_EEENS5_IJSG_SB_EEEEEEEvNS4_8identityES13_S1D_vS1E_EENS_8epilogue10collective18CollectiveEpilogueINS1G_23Sm100TmaWarpSpecializedILi1ELi1ELi64ELb0ELb0EEEJSH_NS5_IJNSW_ISE_SB_EENSW_ISF_SB_EEEEESI_SJ_SI_SJ_NS1G_6fusion15FusionCallbacksIS1K_NS1O_17LinearCombinationISI_fSI_fLNS_15FloatRoundStyleE2EEESH_S1N_JEEENS4_5SM1004TMEM4LOAD26SM100_TMEM_LOAD_32dp32b64xES13_NS14_INS15_ILi2ELi4ELi3EEES18_NSW_INS5_IJS19_SF_EEENS5_IJSF_SB_EEEEEEENS4_39AutoVectorizingCopyWithAssumedAlignmentILi128EEENS4_14SM90_TMA_STOREES22_S24_S24_EEEvvEEEEvNT_6ParamsE:
[----:B------:R-:W1:Y:S01]  /*0000*/  LDC R1, c[0x0][0x37c] ;  /* 0x0000df00ff017b82 */ /* 0x000e620000000800 */
[----:B------:R-:W2:Y:S01]  /*0010*/  S2R R166, SR_TID.X ;  /* 0x0000000000a67919 */ /* 0x000ea20000002100 */
[----:B------:R-:W3:Y:S01]  /*0020*/  LDCU.64 UR4, c[0x0][0x890] ;  /* 0x00011200ff0477ac */ /* 0x000ee20008000a00 */
[----:B------:R-:W-:Y:S02]  /*0030*/  PRMT R164, RZ, 0x7610, R164 ;  /* 0x00007610ffa47816 */ /* 0x000fe400000000a4 */
[----:B------:R-:W-:Y:S01]  /*0040*/  ELECT P5, URZ, PT ;  /* 0x0000000000ff782f */ /* 0x000fe200038a0000 */
[----:B------:R-:W4:Y:S01]  /*0050*/  LDCU.64 UR40, c[0x0][0x358] ;  /* 0x00006b00ff2877ac */ /* 0x000f220008000a00 */
[----:B---3--:R-:W-:-:S04]  /*0060*/  UISETP.NE.U32.AND UP0, UPT, UR4, URZ, UPT ;  /* 0x000000ff0400728c */ /* 0x008fc8000bf05070 */
[----:B------:R-:W-:Y:S01]  /*0070*/  UISETP.NE.AND.EX UP0, UPT, UR5, URZ, UPT, UP0 ;  /* 0x000000ff0500728c */ /* 0x000fe2000bf05300 */
[----:B--2---:R-:W-:-:S05]  /*0080*/  SHF.R.U32.HI R169, RZ, 0x5, R166 ;  /* 0x00000005ffa97819 */ /* 0x004fca00000116a6 */
[----:B------:R-:W2:Y:S02]  /*0090*/  SHFL.IDX PT, R0, R169, RZ, 0x1f ;  /* 0x00001fffa9007589 */ /* 0x000ea400000e0000 */
[----:B--2---:R-:W-:Y:S01]  /*00a0*/  R2UR UR8, R0 ;  /* 0x00000000000872ca */ /* 0x004fe200000e0000 */
[----:B-1--4-:R-:W-:-:S14]  /*00b0*/  BRA.U UP0, `(.L_x_0) ;  /* 0x00000001002c7547 */ /* 0x012fdc000b800000 */
[----:B------:R-:W1:Y:S02]  /*00c0*/  LDCU.64 UR6, c[0x0][0x888] ;  /* 0x00011100ff0677ac */ /* 0x000e640008000a00 */
[----:B-1----:R-:W-:-:S04]  /*00d0*/  UISETP.NE.U32.AND UP0, UPT, UR6, URZ, UPT ;  /* 0x000000ff0600728c */ /* 0x002fc8000bf05070 */
[----:B------:R-:W-:-:S09]  /*00e0*/  UISETP.NE.AND.EX UP0, UPT, UR7, URZ, UPT, UP0 ;  /* 0x000000ff0700728c */ /* 0x000fd2000bf05300 */
[----:B------:R-:W-:Y:S05]  /*00f0*/  BRA.U !UP0, `(.L_x_1) ;  /* 0x0000000108107547 */ /* 0x000fea000b800000 */
[----:B------:R-:W1:Y:S02]  /*0100*/  LDC.64 R2, c[0x0][0x888] ;  /* 0x00022200ff027b82 */ /* 0x000e640000000a00 */
[----:B-1----:R1:W5:Y:S01]  /*0110*/  LDG.E R81, desc[UR40][R2.64] ;  /* 0x0000002802517981 */ /* 0x002362000c1e1900 */
[----:B------:R-:W-:Y:S01]  /*0120*/  HFMA2 R164, -RZ, RZ, 0, 5.9604644775390625e-08 ;  /* 0x00000001ffa47431 */ /* 0x000fe200000001ff */
[----:B------:R-:W-:Y:S05]  /*0130*/  BRA `(.L_x_0) ;  /* 0x00000000000c7947 */ /* 0x000fea0003800000 */
.L_x_1:
[----:B------:R-:W1:Y:S01]  /*0140*/  LDCU UR6, c[0x0][0x880] ;  /* 0x00011000ff0677ac */ /* 0x000e620008000800 */
[----:B------:R-:W-:Y:S01]  /*0150*/  HFMA2 R164, -RZ, RZ, 0, 5.9604644775390625e-08 ;  /* 0x00000001ffa47431 */ /* 0x000fe200000001ff */
[----:B-1----:R-:W-:-:S07]  /*0160*/  MOV R81, UR6 ;  /* 0x0000000600517c02 */ /* 0x002fce0008000f00 */
.L_x_0:
[----:B------:R-:W2:Y:S02]  /*0170*/  LDCU.64 UR6, c[0x0][0x8b0] ;  /* 0x00011600ff0677ac */ /* 0x000ea40008000a00 */
[----:B--2---:R-:W-:-:S04]  /*0180*/  UISETP.NE.U32.AND UP0, UPT, UR6, URZ, UPT ;  /* 0x000000ff0600728c */ /* 0x004fc8000bf05070 */
[----:B------:R-:W-:-:S09]  /*0190*/  UISETP.NE.AND.EX UP0, UPT, UR7, URZ, UPT, UP0 ;  /* 0x000000ff0700728c */ /* 0x000fd2000bf05300 */
[----:B------:R-:W-:Y:S05]  /*01a0*/  BRA.U UP0, `(.L_x_2) ;  /* 0x0000000100247547 */ /* 0x000fea000b800000 */
[----:B------:R-:W2:Y:S02]  /*01b0*/  LDCU.64 UR6, c[0x0][0x8a8] ;  /* 0x00011500ff0677ac */ /* 0x000ea40008000a00 */
[----:B--2---:R-:W-:-:S04]  /*01c0*/  UISETP.NE.U32.AND UP0, UPT, UR6, URZ, UPT ;  /* 0x000000ff0600728c */ /* 0x004fc8000bf05070 */
[----:B------:R-:W-:-:S09]  /*01d0*/  UISETP.NE.AND.EX UP0, UPT, UR7, URZ, UPT, UP0 ;  /* 0x000000ff0700728c */ /* 0x000fd2000bf05300 */
[----:B------:R-:W-:Y:S05]  /*01e0*/  BRA.U !UP0, `(.L_x_3) ;  /* 0x00000001080c7547 */ /* 0x000fea000b800000 */
[----:B------:R-:W2:Y:S02]  /*01f0*/  LDC.64 R78, c[0x0][0x8a8] ;  /* 0x00022a00ff4e7b82 */ /* 0x000ea40000000a00 */
[----:B--2---:R2:W5:Y:S01]  /*0200*/  LDG.E R78, desc[UR40][R78.64] ;  /* 0x000000284e4e7981 */ /* 0x004562000c1e1900 */
[----:B------:R-:W-:Y:S05]  /*0210*/  BRA `(.L_x_2) ;  /* 0x0000000000087947 */ /* 0x000fea0003800000 */
.L_x_3:
[----:B------:R-:W2:Y:S02]  /*0220*/  LDCU UR6, c[0x0][0x8a0] ;  /* 0x00011400ff0677ac */ /* 0x000ea40008000800 */
[----:B--2---:R-:W-:Y:S02]  /*0230*/  MOV R78, UR6 ;  /* 0x00000006004e7c02 */ /* 0x004fe40008000f00 */
.L_x_2:
[----:B------:R-:W-:Y:S01]  /*0240*/  IMAD.U32 R0, RZ, RZ, UR8 ;  /* 0x00000008ff007e24 */ /* 0x000fe2000f8e00ff */
[----:B------:R-:W-:Y:S04]  /*0250*/  BSSY.RECONVERGENT B0, `(.L_x_4) ;  /* 0x000000c000007945 */ /* 0x000fe80003800200 */
[C---:B------:R-:W-:Y:S02]  /*0260*/  ISETP.NE.OR P1, PT, R0.reuse, 0x1, !P5 ;  /* 0x000000010000780c */ /* 0x040fe40006f25670 */
[----:B------:R-:W-:-:S11]  /*0270*/  ISETP.NE.OR P0, PT, R0, 0x3, !P5 ;  /* 0x000000030000780c */ /* 0x000fd60006f05670 */
[----:B------:R-:W-:Y:S05]  /*0280*/  @P1 BRA `(.L_x_5) ;  /* 0x0000000000201947 */ /* 0x000fea0003800000 */
[----:B------:R-:W3:Y:S02]  /*0290*/  LDCU.64 UR6, c[0x0][0x348] ;  /* 0x00006900ff0677ac */ /* 0x000ee40008000a00 */
[----:B---3--:R-:W-:Y:S02]  /*02a0*/  UIADD3 UR10, UP1, UPT, UR6, 0x80, URZ ;  /* 0x00000080060a7890 */ /* 0x008fe4000ff3e0ff */
[----:B------:R-:W-:Y:S02]  /*02b0*/  UIADD3 UR6, UP0, UPT, UR6, 0x180, URZ ;  /* 0x0000018006067890 */ /* 0x000fe4000ff1e0ff */
[----:B------:R-:W-:Y:S02]  /*02c0*/  UIADD3.X UR11, UPT, UPT, URZ, UR7, URZ, UP1, !UPT ;  /* 0x00000007ff0b7290 */ /* 0x000fe40008ffe4ff */
[----:B------:R-:W-:-:S07]  /*02d0*/  UIADD3.X UR7, UPT, UPT, URZ, UR7, URZ, UP0, !UPT ;  /* 0x00000007ff077290 */ /* 0x000fce00087fe4ff */
[----:B------:R3:W-:Y:S02]  /*02e0*/  UTMACCTL.PF [UR10] ;  /* 0x000000000a0079b9 */ /* 0x0007e40008040000 */
[----:B------:R3:W-:Y:S02]  /*02f0*/  UTMACCTL.PF [UR6] ;  /* 0x00000000060079b9 */ /* 0x0007e40008040000 */
[----:B---3--:R-:W-:Y:S01]  /*0300*/  NOP ;  /* 0x0000000000007918 */ /* 0x008fe20000000000 */
.L_x_5:
[----:B------:R-:W-:Y:S05]  /*0310*/  BSYNC.RECONVERGENT B0 ;  /* 0x0000000000007941 */ /* 0x000fea0003800200 */
.L_x_4:
[----:B------:R-:W-:Y:S04]  /*0320*/  BSSY.RECONVERGENT B0, `(.L_x_6) ;  /* 0x000000a000007945 */ /* 0x000fe80003800200 */
        /* <DEDUP_REMOVED lines=9> */
.L_x_7:
[----:B------:R-:W-:Y:S05]  /*03c0*/  BSYNC.RECONVERGENT B0 ;  /* 0x0000000000007941 */ /* 0x000fea0003800200 */
.L_x_6:
[----:B------:R-:W3:Y:S01]  /*03d0*/  LDCU.64 UR6, c[0x0][0x888] ;  /* 0x00011100ff0677ac */ /* 0x000ee20008000a00 */
[----:B------:R-:W-:Y:S02]  /*03e0*/  UISETP.EQ.U32.AND UP1, UPT, UR4, URZ, UPT ;  /* 0x000000ff0400728c */ /* 0x000fe4000bf22070 */
[----:B------:R-:W-:Y:S02]  /*03f0*/  UPLOP3.LUT UP2, UPT, UPT, UPT, UPT, 0x80, 0x8 ;  /* 0x000000000008789c */ /* 0x000fe40003f4f070 */
[----:B---3--:R-:W-:-:S04]  /*0400*/  UISETP.NE.U32.AND UP0, UPT, UR6, URZ, UPT ;  /* 0x000000ff0600728c */ /* 0x008fc8000bf05070 */
[----:B------:R-:W-:-:S04]  /*0410*/  UISETP.NE.AND.EX UP0, UPT, UR7, URZ, UPT, UP0 ;  /* 0x000000ff0700728c */ /* 0x000fc8000bf05300 */
[----:B------:R-:W-:-:S04]  /*0420*/  UISETP.EQ.OR.EX UP3, UPT, UR5, URZ, !UP0, UP1 ;  /* 0x000000ff0500728c */ /* 0x000fc8000c762710 */
[----:B------:R-:W-:-:S05]  /*0430*/  UP2UR UR44, UPR, URZ, 0x8 ;  /* 0x00000008ff2c7883 */ /* 0x000fca0008000000 */
[----:B------:R-:W-:Y:S07]  /*0440*/  BRA.U !UP3, `(.L_x_8) ;  /* 0x000000010b207547 */ /* 0x000fee000b800000 */
[----:B------:R-:W-:Y:S01]  /*0450*/  UISETP.NE.U32.AND UP2, UPT, UR4, URZ, UPT ;  /* 0x000000ff0400728c */ /* 0x000fe2000bf45070 */
[----:B-----5:R-:W-:Y:S01]  /*0460*/  FSETP.NEU.AND P0, PT, R81, RZ, PT ;  /* 0x000000ff5100720b */ /* 0x020fe20003f0d000 */
[----:B------:R-:W-:Y:S02]  /*0470*/  USEL UR4, URZ, 0xffffffff, UP0 ;  /* 0xffffffffff047887 */ /* 0x000fe40008000000 */
[----:B------:R-:W-:-:S10]  /*0480*/  UISETP.NE.AND.EX UP2, UPT, UR5, URZ, UPT, UP2 ;  /* 0x000000ff0500728c */ /* 0x000fd4000bf45320 */
[----:B------:R-:W-:Y:S01]  /*0490*/  VOTEU.ANY UP1, P0 ;  /* 0x0000000000ff7886 */ /* 0x000fe20000020100 */
[----:B------:R-:W-:-:S04]  /*04a0*/  @!UP2 USEL UR4, URZ, 0xffffffff, UP1 ;  /* 0xffffffffff04a887 */ /* 0x000fc80008800000 */
[----:B------:R-:W-:-:S04]  /*04b0*/  ULOP3.LUT UR4, UR4, 0x1, URZ, 0xc0, !UPT ;  /* 0x0000000104047892 */ /* 0x000fc8000f8ec0ff */
[----:B------:R-:W-:-:S11]  /*04c0*/  UISETP.NE.U32.AND UP2, UPT, UR4, 0x1, UPT ;  /* 0x000000010400788c */ /* 0x000fd6000bf45070 */
.L_x_8:
[----:B-1----:R-:W1:Y:S01]  /*04d0*/  SHFL.IDX PT, R2, R169, RZ, 0x1f ;  /* 0x00001fffa9027589 */ /* 0x002e6200000e0000 */
[----:B------:R-:W-:-:S04]  /*04e0*/  UISETP.NE.AND UP1, UPT, UR8, 0x2, UPT ;  /* 0x000000020800788c */ /* 0x000fc8000bf25270 */
[----:B------:R-:W-:Y:S01]  /*04f0*/  USEL UR13, URZ, 0x1, UP1 ;  /* 0x00000001ff0d7887 */ /* 0x000fe20008800000 */
[----:B-1----:R-:W-:-:S13]  /*0500*/  ISETP.NE.AND P0, PT, R2, RZ, PT ;  /* 0x000000ff0200720c */ /* 0x002fda0003f05270 */
[----:B------:R-:W-:Y:S05]  /*0510*/  @P0 BRA `(.L_x_9) ;  /* 0x0000000000500947 */ /* 0x000fea0003800000 */
[----:B------:R-:W1:Y:S01]  /*0520*/  S2UR UR5, SR_CgaCtaId ;  /* 0x00000000000579c3 */ /* 0x000e620000008800 */
[----:B------:R-:W-:Y:S01]  /*0530*/  UMOV UR6, 0x400 ;  /* 0x0000040000067882 */ /* 0x000fe20000000000 */
[----:B------:R-:W-:Y:S01]  /*0540*/  UMOV UR4, 0x1 ;  /* 0x0000000100047882 */ /* 0x000fe20000000000 */
[----:B------:R-:W-:Y:S01]  /*0550*/  ELECT P0, URZ, PT ;  /* 0x0000000000ff782f */ /* 0x000fe20003800000 */
[----:B-1----:R-:W-:Y:S02]  /*0560*/  ULEA UR5, UR5, UR6, 0x18 ;  /* 0x0000000605057291 */ /* 0x002fe4000f8ec0ff */
[----:B------:R-:W-:-:S04]  /*0570*/  UIADD3 UR6, UPT, UPT, -UR4, 0x100000, URZ ;  /* 0x0010000004067890 */ /* 0x000fc8000fffe1ff */
[----:B------:R-:W-:Y:S02]  /*0580*/  USHF.L.U32 UR7, UR6, 0xb, URZ ;  /* 0x0000000b06077899 */ /* 0x000fe400080006ff */
[----:B------:R-:W-:Y:S01]  /*0590*/  USHF.L.U32 UR6, UR6, 0x1, URZ ;  /* 0x0000000106067899 */ /* 0x000fe200080006ff */
[----:B------:R-:W1:Y:S11]  /*05a0*/  FENCE.VIEW.ASYNC.S ;  /* 0x00000000000073c6 */ /* 0x000e760000000000 */
[----:B-1----:R1:W3:Y:S01]  /*05b0*/  SYNCS.EXCH.64 URZ, [UR5], UR6 ;  /* 0x0000000605ff75b2 */ /* 0x0022e20008000100 */
[----:B------:R1:W4:Y:S01]  /*05c0*/  SYNCS.EXCH.64 URZ, [UR5+0x28], UR6 ;  /* 0x0000280605ff75b2 */ /* 0x0003220008000100 */
[----:B------:R1:W1:Y:S01]  /*05d0*/  SYNCS.EXCH.64 URZ, [UR5+0x8], UR6 ;  /* 0x0000080605ff75b2 */ /* 0x0002620008000100 */
[----:B------:R1:W1:Y:S01]  /*05e0*/  SYNCS.EXCH.64 URZ, [UR5+0x30], UR6 ;  /* 0x0000300605ff75b2 */ /* 0x0002620008000100 */
[----:B------:R1:W1:Y:S01]  /*05f0*/  SYNCS.EXCH.64 URZ, [UR5+0x10], UR6 ;  /* 0x0000100605ff75b2 */ /* 0x0002620008000100 */
[----:B------:R1:W1:Y:S01]  /*0600*/  SYNCS.EXCH.64 URZ, [UR5+0x38], UR6 ;  /* 0x0000380605ff75b2 */ /* 0x0002620008000100 */
[----:B------:R1:W1:Y:S01]  /*0610*/  SYNCS.EXCH.64 URZ, [UR5+0x18], UR6 ;  /* 0x0000180605ff75b2 */ /* 0x0002620008000100 */
[----:B------:R1:W1:Y:S01]  /*0620*/  SYNCS.EXCH.64 URZ, [UR5+0x40], UR6 ;  /* 0x0000400605ff75b2 */ /* 0x0002620008000100 */
[----:B------:R1:W1:Y:S01]  /*0630*/  SYNCS.EXCH.64 URZ, [UR5+0x20], UR6 ;  /* 0x0000200605ff75b2 */ /* 0x0002620008000100 */
[----:B------:R1:W1:Y:S01]  /*0640*/  SYNCS.EXCH.64 URZ, [UR5+0x48], UR6 ;  /* 0x0000480605ff75b2 */ /* 0x0002620008000100 */
[----:B------:R-:W-:Y:S01]  /*0650*/  NOP ;  /* 0x0000000000007918 */ /* 0x000fe20000000000 */
.L_x_9:
[----:B------:R-:W2:Y:S01]  /*0660*/  SHFL.IDX PT, R2, R169, RZ, 0x1f ;  /* 0x00001fffa9027589 */ /* 0x000ea200000e0000 */
[----:B------:R-:W-:Y:S01]  /*0670*/  NOP ;  /* 0x0000000000007918 */ /* 0x000fe20000000000 */
[----:B--2---:R-:W-:-:S13]  /*0680*/  ISETP.NE.AND P0, PT, R2, 0x1, PT ;  /* 0x000000010200780c */ /* 0x004fda0003f05270 */
[----:B------:R-:W-:Y:S05]  /*0690*/  @P0 BRA `(.L_x_10) ;  /* 0x0000000000400947 */ /* 0x000fea0003800000 */
[----:B-1----:R-:W1:Y:S01]  /*06a0*/  S2UR UR6, SR_CgaCtaId ;  /* 0x00000000000679c3 */ /* 0x002e620000008800 */
[----:B------:R-:W-:Y:S01]  /*06b0*/  UMOV UR7, 0x400 ;  /* 0x0000040000077882 */ /* 0x000fe20000000000 */
[----:B------:R-:W-:Y:S01]  /*06c0*/  UMOV UR5, 0x20 ;  /* 0x0000002000057882 */ /* 0x000fe20000000000 */
[----:B------:R-:W-:Y:S01]  /*06d0*/  UMOV UR4, 0x80 ;  /* 0x0000008000047882 */ /* 0x000fe20000000000 */
[----:B------:R-:W-:-:S04]  /*06e0*/  UIADD3 UR10, UPT, UPT, -UR5, 0x100000, URZ ;  /* 0x00100000050a7890 */ /* 0x000fc8000fffe1ff */
[----:B------:R-:W-:Y:S02]  /*06f0*/  USHF.L.U32 UR11, UR10, 0xb, URZ ;  /* 0x0000000b0a0b7899 */ /* 0x000fe400080006ff */
[----:B------:R-:W-:Y:S02]  /*0700*/  USHF.L.U32 UR10, UR10, 0x1, URZ ;  /* 0x000000010a0a7899 */ /* 0x000fe400080006ff */
[----:B------:R-:W-:-:S04]  /*0710*/  UIADD3 UR4, UPT, UPT, -UR4, 0x100000, URZ ;  /* 0x0010000004047890 */ /* 0x000fc8000fffe1ff */
[----:B------:R-:W-:Y:S02]  /*0720*/  USHF.L.U32 UR5, UR4, 0xb, URZ ;  /* 0x0000000b04057899 */ /* 0x000fe400080006ff */
[----:B------:R-:W-:Y:S01]  /*0730*/  USHF.L.U32 UR4, UR4, 0x1, URZ ;  /* 0x0000000104047899 */ /* 0x000fe200080006ff */
[----:B------:R-:W-:Y:S01]  /*0740*/  ELECT P0, URZ, PT ;  /* 0x0000000000ff782f */ /* 0x000fe20003800000 */
[----:B-1----:R-:W-:Y:S01]  /*0750*/  ULEA UR6, UR6, UR7, 0x18 ;  /* 0x0000000706067291 */ /* 0x002fe2000f8ec0ff */
[----:B------:R-:W1:Y:S11]  /*0760*/  FENCE.VIEW.ASYNC.S ;  /* 0x00000000000073c6 */ /* 0x000e760000000000 */
[----:B-1----:R2:W1:Y:S01]  /*0770*/  SYNCS.EXCH.64 URZ, [UR6+0x50], UR10 ;  /* 0x0000500a06ff75b2 */ /* 0x0024620008000100 */
[----:B------:R2:W1:Y:S02]  /*0780*/  SYNCS.EXCH.64 URZ, [UR6+0x58], UR4 ;  /* 0x0000580406ff75b2 */ /* 0x0004640008000100 */
[----:B--2---:R-:W-:Y:S01]  /*0790*/  NOP ;  /* 0x0000000000007918 */ /* 0x004fe20000000000 */
.L_x_10:
[----:B------:R-:W2:Y:S01]  /*07a0*/  SHFL.IDX PT, R2, R169, RZ, 0x1f ;  /* 0x00001fffa9027589 */ /* 0x000ea200000e0000 */
[----:B------:R-:W-:Y:S01]  /*07b0*/  NOP ;  /* 0x0000000000007918 */ /* 0x000fe20000000000 */
[----:B--2---:R-:W-:-:S13]  /*07c0*/  ISETP.NE.AND P0, PT, R2, 0x3, PT ;  /* 0x000000030200780c */ /* 0x004fda0003f05270 */
[----:B------:R-:W-:Y:S05]  /*07d0*/  @P0 BRA `(.L_x_11) ;  /* 0x0000000000300947 */ /* 0x000fea0003800000 */
[----:B-1----:R-:W1:Y:S01]  /*07e0*/  S2UR UR5, SR_CgaCtaId ;  /* 0x00000000000579c3 */ /* 0x002e620000008800 */
        /* <DEDUP_REMOVED lines=8> */
[----:B-1----:R2:W1:Y:S01]  /*0870*/  SYNCS.EXCH.64 URZ, [UR5+0x60], UR6 ;  /* 0x0000600605ff75b2 */ /* 0x0024620008000100 */
[----:B------:R2:W1:Y:S02]  /*0880*/  SYNCS.EXCH.64 URZ, [UR5+0x68], UR6 ;  /* 0x0000680605ff75b2 */ /* 0x0004640008000100 */
[----:B--2---:R-:W-:Y:S01]  /*0890*/  NOP ;  /* 0x0000000000007918 */ /* 0x004fe20000000000 */
.L_x_11:
[----:B------:R-:W2:Y:S01]  /*08a0*/  SHFL.IDX PT, R2, R169, RZ, 0x1f ;  /* 0x00001fffa9027589 */ /* 0x000ea200000e0000 */
[----:B------:R-:W-:Y:S01]  /*08b0*/  NOP ;  /* 0x0000000000007918 */ /* 0x000fe20000000000 */
[----:B--2---:R-:W-:-:S13]  /*08c0*/  ISETP.NE.AND P0, PT, R2, 0x4, PT ;  /* 0x000000040200780c */ /* 0x004fda0003f05270 */
[----:B------:R-:W-:Y:S05]  /*08d0*/  @P0 BRA `(.L_x_12) ;  /* 0x00000000004c0947 */ /* 0x000fea0003800000 */
[----:B-1----:R-:W1:Y:S01]  /*08e0*/  S2UR UR5, SR_CgaCtaId ;  /* 0x00000000000579c3 */ /* 0x002e620000008800 */
[----:B------:R-:W-:Y:S01]  /*08f0*/  UMOV UR7, 0x100 ;  /* 0x0000010000077882 */ /* 0x000fe20000000000 */
[----:B------:R-:W-:Y:S01]  /*0900*/  UMOV UR6, 0x400 ;  /* 0x0000040000067882 */ /* 0x000fe20000000000 */
[----:B------:R-:W-:Y:S01]  /*0910*/  USEL UR7, UR7, 0xe0, UP2 ;  /* 0x000000e007077887 */ /* 0x000fe20009000000 */
[----:B------:R-:W-:Y:S01]  /*0920*/  UMOV UR4, 0x1 ;  /* 0x0000000100047882 */ /* 0x000fe20000000000 */
[----:B------:R-:W-:Y:S01]  /*0930*/  ELECT P0, URZ, PT ;  /* 0x0000000000ff782f */ /* 0x000fe20003800000 */
[----:B------:R-:W-:-:S04]  /*0940*/  UIADD3 UR10, UPT, UPT, -UR4, 0x100000, URZ ;  /* 0x00100000040a7890 */ /* 0x000fc8000fffe1ff */
[----:B------:R-:W-:Y:S02]  /*0950*/  USHF.L.U32 UR11, UR10, 0xb, URZ ;  /* 0x0000000b0a0b7899 */ /* 0x000fe400080006ff */
[----:B------:R-:W-:Y:S02]  /*0960*/  USHF.L.U32 UR10, UR10, 0x1, URZ ;  /* 0x000000010a0a7899 */ /* 0x000fe400080006ff */
[----:B-1----:R-:W-:Y:S02]  /*0970*/  ULEA UR5, UR5, UR6, 0x18 ;  /* 0x0000000605057291 */ /* 0x002fe4000f8ec0ff */
[----:B------:R-:W-:-:S04]  /*0980*/  UIADD3 UR6, UPT, UPT, -UR7, 0x100000, URZ ;  /* 0x0010000007067890 */ /* 0x000fc8000fffe1ff */
[----:B------:R-:W-:Y:S02]  /*0990*/  USHF.L.U32 UR7, UR6, 0xb, URZ ;  /* 0x0000000b06077899 */ /* 0x000fe400080006ff */
[----:B------:R-:W-:Y:S01]  /*09a0*/  USHF.L.U32 UR6, UR6, 0x1, URZ ;  /* 0x0000000106067899 */ /* 0x000fe200080006ff */
[----:B------:R-:W1:Y:S03]  /*09b0*/  FENCE.VIEW.ASYNC.S ;  /* 0x00000000000073c6 */ /* 0x000e660000000000 */
[----:B-1----:R2:W1:Y:S08]  /*09c0*/  SYNCS.EXCH.64 URZ, [UR5+0x70], UR10 ;  /* 0x0000700a05ff75b2 */ /* 0x0024700008000100 */
[----:B------:R2:W1:Y:S01]  /*09d0*/  SYNCS.EXCH.64 URZ, [UR5+0x80], UR6 ;  /* 0x0000800605ff75b2 */ /* 0x0004620008000100 */
[----:B------:R2:W1:Y:S01]  /*09e0*/  SYNCS.EXCH.64 URZ, [UR5+0x78], UR10 ;  /* 0x0000780a05ff75b2 */ /* 0x0004620008000100 */
[----:B------:R2:W1:Y:S02]  /*09f0*/  SYNCS.EXCH.64 URZ, [UR5+0x88], UR6 ;  /* 0x0000880605ff75b2 */ /* 0x0004640008000100 */
[----:B--2---:R-:W-:Y:S01]  /*0a00*/  NOP ;  /* 0x0000000000007918 */ /* 0x004fe20000000000 */
.L_x_12:
        /* <DEDUP_REMOVED lines=18> */
[----:B------:R2:W1:Y:S01]  /*0b30*/  SYNCS.EXCH.64 URZ, [UR6+0xb0], UR4 ;  /* 0x0000b00406ff75b2 */ /* 0x0004620008000100 */
[----:B------:R2:W1:Y:S01]  /*0b40*/  SYNCS.EXCH.64 URZ, [UR6+0x98], UR10 ;  /* 0x0000980a06ff75b2 */ /* 0x0004620008000100 */
[----:B------:R2:W1:Y:S01]  /*0b50*/  SYNCS.EXCH.64 URZ, [UR6+0xb8], UR4 ;  /* 0x0000b80406ff75b2 */ /* 0x0004620008000100 */
[----:B------:R2:W1:Y:S01]  /*0b60*/  SYNCS.EXCH.64 URZ, [UR6+0xa0], UR10 ;  /* 0x0000a00a06ff75b2 */ /* 0x0004620008000100 */
[----:B------:R2:W1:Y:S01]  /*0b70*/  SYNCS.EXCH.64 URZ, [UR6+0xc0], UR4 ;  /* 0x0000c00406ff75b2 */ /* 0x0004620008000100 */
[----:B------:R2:W1:Y:S01]  /*0b80*/  SYNCS.EXCH.64 URZ, [UR6+0xa8], UR10 ;  /* 0x0000a80a06ff75b2 */ /* 0x0004620008000100 */
[----:B------:R2:W1:Y:S02]  /*0b90*/  SYNCS.EXCH.64 URZ, [UR6+0xc8], UR4 ;  /* 0x0000c80406ff75b2 */ /* 0x0004640008000100 */
[----:B--2---:R-:W-:Y:S01]  /*0ba0*/  NOP ;  /* 0x0000000000007918 */ /* 0x004fe20000000000 */
.L_x_13:
        /* <DEDUP_REMOVED lines=14> */
[----:B------:R2:W1:Y:S01]  /*0c90*/  SYNCS.EXCH.64 URZ, [UR5+0xe0], UR6 ;  /* 0x0000e00605ff75b2 */ /* 0x0004620008000100 */
[----:B------:R2:W1:Y:S01]  /*0ca0*/  SYNCS.EXCH.64 URZ, [UR5+0xd8], UR6 ;  /* 0x0000d80605ff75b2 */ /* 0x0004620008000100 */
[----:B------:R2:W1:Y:S02]  /*0cb0*/  SYNCS.EXCH.64 URZ, [UR5+0xe8], UR6 ;  /* 0x0000e80605ff75b2 */ /* 0x0004640008000100 */
[----:B--2---:R-:W-:Y:S01]  /*0cc0*/  NOP ;  /* 0x0000000000007918 */ /* 0x004fe20000000000 */
.L_x_14:
[----:B-1----:R-:W1:Y:S01]  /*0cd0*/  S2UR UR5, SR_CTAID.X ;  /* 0x00000000000579c3 */ /* 0x002e620000002500 */
[----:B------:R-:W-:-:S05]  /*0ce0*/  CS2R.32 R165, SR_CgaSize ;  /* 0x0000000000a57805 */ /* 0x000fca0000008a00 */
[----:B------:R-:W-:-:S05]  /*0cf0*/  IMAD R165, R165, -0xa0, RZ ;  /* 0xffffff60a5a57824 */ /* 0x000fca00078e02ff */
[----:B------:R-:W-:-:S14]  /*0d00*/  R2UR UR7, R165 ;  /* 0x00000000a50772ca */ /* 0x000fdc00000e0000 */
[----:B------:R-:W2:Y:S01]  /*0d10*/  LDCU UR7, c[0x0][UR7+0x2b0] ;  /* 0x00005600070777ac */ /* 0x000ea20008000800 */
[----:B------:R-:W-:Y:S01]  /*0d20*/  NOP ;  /* 0x0000000000007918 */ /* 0x000fe20000000000 */
[----:B------:R-:W-:-:S05]  /*0d30*/  CS2R.32 R165, SR_CgaSize ;  /* 0x0000000000a57805 */ /* 0x000fca0000008a00 */
[----:B------:R-:W-:-:S05]  /*0d40*/  IMAD R165, R165, -0xa0, RZ ;  /* 0xffffff60a5a57824 */ /* 0x000fca00078e02ff */
[----:B------:R-:W-:-:S14]  /*0d50*/  R2UR UR6, R165 ;  /* 0x00000000a50672ca */ /* 0x000fdc00000e0000 */
[----:B------:R-:W3:Y:S01]  /*0d60*/  LDCU UR6, c[0x0][UR6+0x2b4] ;  /* 0x00005680060677ac */ /* 0x000ee20008000800 */
[----:B------:R-:W4:Y:S08]  /*0d70*/  S2UR UR4, SR_CTAID.Y ;  /* 0x00000000000479c3 */ /* 0x000f300000002600 */
[----:B------:R-:W3:Y:S01]  /*0d80*/  LDC R9, c[0x0][0xb24] ;  /* 0x0002c900ff097b82 */ /* 0x000ee20000000800 */
[----:B-1----:R-:W-:-:S02]  /*0d90*/  I2FP.F32.U32 R5, UR5 ;  /* 0x0000000500057c45 */ /* 0x002fc40008201000 */
[----:B------:R-:W-:-:S05]  /*0da0*/  CS2R.32 R3, SR_CgaSize ;  /* 0x0000000000037805 */ /* 0x000fca0000008a00 */
[----:B------:R-:W-:-:S06]  /*0db0*/  IMAD R3, R3, -0xa0, RZ ;  /* 0xffffff6003037824 */ /* 0x000fcc00078e02ff */
[----:B------:R-:W1:Y:S01]  /*0dc0*/  LDC R3, c[0x0][R3+0x2a0] ;  /* 0x0000a80003037b82 */ /* 0x000e620000000800 */
[----:B------:R-:W-:Y:S01]  /*0dd0*/  MOV R165, UR5 ;  /* 0x0000000500a57c02 */ /* 0x000fe20008000f00 */
[----:B--2---:R-:W-:Y:S01]  /*0de0*/  FMUL R5, R5, UR7 ;  /* 0x0000000705057c20 */ /* 0x004fe20008400000 */
[----:B----4-:R-:W-:Y:S02]  /*0df0*/  I2FP.F32.U32 R4, UR4 ;  /* 0x0000000400047c45 */ /* 0x010fe40008201000 */
[----:B------:R-:W-:-:S05]  /*0e00*/  CS2R.32 R2, SR_CgaSize ;  /* 0x0000000000027805 */ /* 0x000fca0000008a00 */
[----:B------:R-:W-:-:S06]  /*0e10*/  IMAD R2, R2, -0xa0, RZ ;  /* 0xffffff6002027824 */ /* 0x000fcc00078e02ff */
[----:B------:R-:W2:Y:S01]  /*0e20*/  LDC R2, c[0x0][R2+0x2a4] ;  /* 0x0000a90002027b82 */ /* 0x000ea20000000800 */
[----:B------:R-:W4:Y:S01]  /*0e30*/  F2I.U32.TRUNC.NTZ R154, R5 ;  /* 0x00000005009a7305 */ /* 0x000f22000020f000 */
[----:B------:R-:W-:Y:S01]  /*0e40*/  MOV R155, UR4 ;  /* 0x00000004009b7c02 */ /* 0x000fe20008000f00 */
[----:B---3--:R-:W-:-:S05]  /*0e50*/  FMUL R4, R4, UR6 ;  /* 0x0000000604047c20 */ /* 0x008fca0008400000 */
[----:B------:R-:W-:Y:S01]  /*0e60*/  BAR.SYNC.DEFER_BLOCKING 0x0 ;  /* 0x0000000000007b1d */ /* 0x000fe20000010000 */
[----:B------:R-:W-:-:S05]  /*0e70*/  ISETP.GE.AND P0, PT, R9, 0x1, PT ;  /* 0x000000010900780c */ /* 0x000fca0003f06270 */
[----:B------:R-:W3:Y:S02]  /*0e80*/  F2I.U32.TRUNC.NTZ R143, R4 ;  /* 0x00000004008f7305 */ /* 0x000ee4000020f000 */
[----:B------:R-:W2:Y:S01]  /*0e90*/  S2UR UR36, SR_CTAID.Z ;  /* 0x00000000002479c3 */ /* 0x000ea20000002700 */
[----:B----4-:R-:W-:-:S05]  /*0ea0*/  IADD3 R154, PT, PT, -R154, RZ, RZ ;  /* 0x000000ff9a9a7210 */ /* 0x010fca0007ffe1ff */
[----:B-1----:R-:W-:Y:S01]  /*0eb0*/  IMAD R154, R3, R154, UR5 ;  /* 0x00000005039a7e24 */ /* 0x002fe2000f8e029a */
[----:B---3--:R-:W-:-:S05]  /*0ec0*/  IADD3 R143, PT, PT, -R143, RZ, RZ ;  /* 0x000000ff8f8f7210 */ /* 0x008fca0007ffe1ff */
[----:B--2---:R-:W-:Y:S01]  /*0ed0*/  IMAD R143, R2, R143, UR4 ;  /* 0x00000004028f7e24 */ /* 0x004fe2000f8e028f */
[----:B------:R-:W-:Y:S06]  /*0ee0*/  @!P0 BRA `(.L_x_15) ;  /* 0x0000000000b88947 */ /* 0x000fec0003800000 */
[----:B------:R-:W1:Y:S01]  /*0ef0*/  LDC.64 R4, c[0x0][0xb18] ;  /* 0x0002c600ff047b82 */ /* 0x000e620000000a00 */
[----:B------:R-:W-:-:S07]  /*0f00*/  ISETP.NE.AND P0, PT, R9, 0x1, PT ;  /* 0x000000010900780c */ /* 0x000fce0003f05270 */
[----:B------:R-:W2:Y:S08]  /*0f10*/  LDC R10, c[0x0][0xb0c] ;  /* 0x0002c300ff0a7b82 */ /* 0x000eb00000000800 */
[----:B------:R-:W3:Y:S08]  /*0f20*/  LDC R11, c[0x0][0x370] ;  /* 0x0000dc00ff0b7b82 */ /* 0x000ef00000000800 */
[----:B------:R-:W4:Y:S01]  /*0f30*/  LDC R12, c[0x0][0x374] ;  /* 0x0000dd00ff0c7b82 */ /* 0x000f220000000800 */
[----:B-1----:R-:W-:-:S07]  /*0f40*/  ISETP.NE.AND P1, PT, R4, 0x1, PT ;  /* 0x000000010400780c */ /* 0x002fce0003f25270 */
[----:B------:R-:W3:Y:S01]  /*0f50*/  LDC.64 R6, c[0x0][0xb10] ;  /* 0x0002c400ff067b82 */ /* 0x000ee20000000a00 */
[----:B--2---:R-:W-:-:S07]  /*0f60*/  ISETP.NE.AND P2, PT, R10, 0x1, PT ;  /* 0x000000010a00780c */ /* 0x004fce0003f45270 */
[----:B------:R-:W1:Y:S08]  /*0f70*/  LDC R8, c[0x0][0xb20] ;  /* 0x0002c800ff087b82 */ /* 0x000e700000000800 */
[----:B------:R-:W2:Y:S01]  /*0f80*/  LDC.64 R2, c[0x0][0xb28] ;  /* 0x0002ca00ff027b82 */ /* 0x000ea20000000a00 */
[----:B----4-:R-:W-:-:S04]  /*0f90*/  IMAD.HI.U32 R13, R12, R5, RZ ;  /* 0x000000050c0d7227 */ /* 0x010fc800078e00ff */
[----:B------:R-:W-:-:S04]  /*0fa0*/  IMAD.HI.U32 R5, R155, R5, RZ ;  /* 0x000000059b057227 */ /* 0x000fc800078e00ff */
[----:B---3--:R-:W-:-:S04]  /*0fb0*/  IMAD.HI.U32 R14, R11, R6, RZ ;  /* 0x000000060b0e7227 */ /* 0x008fc800078e00ff */
[----:B------:R-:W-:Y:S01]  /*0fc0*/  IMAD.HI.U32 R16, R165, R6, RZ ;  /* 0x00000006a5107227 */ /* 0x000fe200078e00ff */
[-C--:B------:R-:W-:Y:S02]  /*0fd0*/  @P2 SHF.R.U32.HI R11, RZ, R7.reuse, R14 ;  /* 0x00000007ff0b2219 */ /* 0x080fe4000001160e */
[-C--:B-1----:R-:W-:Y:S02]  /*0fe0*/  @P1 SHF.R.U32.HI R12, RZ, R8.reuse, R13 ;  /* 0x00000008ff0c1219 */ /* 0x082fe4000001160d */
[----:B------:R-:W-:Y:S02]  /*0ff0*/  SHF.R.U32.HI R8, RZ, R8, R5 ;  /* 0x00000008ff087219 */ /* 0x000fe40000011605 */
[----:B------:R-:W-:Y:S02]  /*1000*/  SHF.R.U32.HI R16, RZ, R7, R16 ;  /* 0x00000007ff107219 */ /* 0x000fe40000011610 */
[----:B------:R-:W-:Y:S01]  /*1010*/  SEL R5, R155, R8, !P1 ;  /* 0x000000089b057207 */ /* 0x000fe20004800000 */
[----:B--2---:R-:W-:Y:S01]  /*1020*/  IMAD.HI.U32 R14, R12, R2, RZ ;  /* 0x000000020c0e7227 */ /* 0x004fe200078e00ff */
[----:B------:R-:W-:-:S03]  /*1030*/  SEL R7, R165, R16, !P2 ;  /* 0x00000010a5077207 */ /* 0x000fc60005000000 */
[----:B------:R-:W-:Y:S01]  /*1040*/  IMAD.HI.U32 R6, R11, R2, RZ ;  /* 0x000000020b067227 */ /* 0x000fe200078e00ff */
[----:B------:R-:W-:-:S04]  /*1050*/  @P0 SHF.R.U32.HI R12, RZ, R3, R14 ;  /* 0x00000003ff0c0219 */ /* 0x000fc8000001160e */
[----:B------:R-:W-:Y:S01]  /*1060*/  @P0 SHF.R.U32.HI R11, RZ, R3, R6 ;  /* 0x00000003ff0b0219 */ /* 0x000fe20000011606 */
[----:B------:R-:W-:-:S04]  /*1070*/  IMAD R12, R12, R9, RZ ;  /* 0x000000090c0c7224 */ /* 0x000fc800078e02ff */
[----:B------:R-:W-:Y:S01]  /*1080*/  IMAD R6, R11, R9, RZ ;  /* 0x000000090b067224 */ /* 0x000fe200078e02ff */
[----:B------:R-:W-:-:S04]  /*1090*/  ISETP.GE.AND P1, PT, R5, R12, PT ;  /* 0x0000000c0500720c */ /* 0x000fc80003f26270 */
[----:B------:R-:W-:Y:S01]  /*10a0*/  ISETP.GE.OR P1, PT, R7, R6, P1 ;  /* 0x000000060700720c */ /* 0x000fe20000f26670 */
[----:B------:R-:W-:-:S05]  /*10b0*/  IMAD.HI.U32 R6, R5, R2, RZ ;  /* 0x0000000205067227 */ /* 0x000fca00078e00ff */
[----:B------:R-:W-:-:S04]  /*10c0*/  SHF.R.U32.HI R6, RZ, R3, R6 ;  /* 0x00000003ff067219 */ /* 0x000fc80000011606 */
[----:B------:R-:W-:-:S03]  /*10d0*/  SEL R6, R5, R6, !P0 ;  /* 0x0000000605067207 */ /* 0x000fc60004000000 */
[----:B------:R-:W-:Y:S01]  /*10e0*/  @!P1 IMAD.HI.U32 R8, R7, R2, RZ ;  /* 0x0000000207089227 */ /* 0x000fe200078e00ff */
[----:B------:R-:W-:-:S04]  /*10f0*/  IADD3 R2, PT, PT, -R6, RZ, RZ ;  /* 0x000000ff06027210 */ /* 0x000fc80007ffe1ff */
[----:B------:R-:W-:Y:S01]  /*1100*/  @!P1 SHF.R.U32.HI R8, RZ, R3, R8 ;  /* 0x00000003ff089219 */ /* 0x000fe20000011608 */
[----:B------:R-:W-:-:S03]  /*1110*/  IMAD R2, R9, R2, R5 ;  /* 0x0000000209027224 */ /* 0x000fc600078e0205 */
[----:B------:R-:W-:Y:S02]  /*1120*/  @!P1 SEL R3, R7, R8, !P0 ;  /* 0x0000000807039207 */ /* 0x000fe40004000000 */
[----:B------:R-:W-:-:S03]  /*1130*/  IADD3 R8, PT, PT, -R5, RZ, RZ ;  /* 0x000000ff05087210 */ /* 0x000fc60007ffe1ff */
[--C-:B------:R-:W-:Y:S02]  /*1140*/  @!P1 IMAD.IADD R6, R6, 0x1, -R3.reuse ;  /* 0x0000000106069824 */ /* 0x100fe400078e0a03 */
[----:B------:R-:W-:Y:S01]  /*1150*/  @!P1 IMAD R3, R2, R11, R3 ;  /* 0x0000000b02039224 */ /* 0x000fe200078e0203 */
[----:B------:R-:W-:Y:S01]  /*1160*/  IADD3 R2, PT, PT, -R7, RZ, RZ ;  /* 0x000000ff07027210 */ /* 0x000fe20007ffe1ff */
[----:B------:R-:W-:Y:S02]  /*1170*/  @!P1 IMAD R5, R6, R9, R7 ;  /* 0x0000000906059224 */ /* 0x000fe400078e0207 */
[----:B------:R-:W-:Y:S02]  /*1180*/  IMAD R8, R4, R8, R155 ;  /* 0x0000000804087224 */ /* 0x000fe400078e029b */
[----:B------:R-:W-:Y:S02]  /*1190*/  @!P1 IMAD.MOV.U32 R7, RZ, RZ, R3 ;  /* 0x000000ffff079224 */ /* 0x000fe400078e0003 */
[----:B------:R-:W-:-:S02]  /*11a0*/  IMAD R2, R10, R2, R165 ;  /* 0x000000020a027224 */ /* 0x000fc400078e02a5 */
[----:B------:R-:W-:Y:S02]  /*11b0*/  IMAD R155, R5, R4, R8 ;  /* 0x00000004059b7224 */ /* 0x000fe400078e0208 */
[----:B------:R-:W-:Y:S02]  /*11c0*/  IMAD R165, R7, R10, R2 ;  /* 0x0000000a07a57224 */ /* 0x000fe400078e0202 */
.L_x_15:
[----:B------:R-:W1:Y:S01]  /*11d0*/  LDCU UR4, c[0x0][0xb30] ;  /* 0x00016600ff0477ac */ /* 0x000e620008000800 */
[----:B------:R-:W2:Y:S08]  /*11e0*/  S2UR UR37, SR_CgaCtaId ;  /* 0x00000000002579c3 */ /* 0x000eb00000008800 */
[----:B------:R-:W3:Y:S01]  /*11f0*/  LDC R72, c[0x0][0xb24] ;  /* 0x0002c900ff487b82 */ /* 0x000ee20000000800 */
[----:B-1----:R-:W-:-:S09]  /*1200*/  UISETP.NE.AND UP1, UPT, UR4, 0x1, UPT ;  /* 0x000000010400788c */ /* 0x002fd2000bf25270 */
[----:B--2---:R-:W-:Y:S05]  /*1210*/  BRA.U UP1, `(.L_x_16) ;  /* 0x0000000101407547 */ /* 0x004fea000b800000 */
[----:B------:R-:W1:Y:S08]  /*1220*/  LDC.64 R4, c[0x0][0xb10] ;  /* 0x0002c400ff047b82 */ /* 0x000e700000000a00 */
[----:B------:R-:W2:Y:S08]  /*1230*/  LDC.64 R2, c[0x0][0xb18] ;  /* 0x0002c600ff027b82 */ /* 0x000eb00000000a00 */
[----:B------:R-:W4:Y:S08]  /*1240*/  LDC R6, c[0x0][0xb20] ;  /* 0x0002c800ff067b82 */ /* 0x000f300000000800 */
[----:B------:R-:W3:Y:S01]  /*1250*/  LDC R8, c[0x0][0xb0c] ;  /* 0x0002c300ff087b82 */ /* 0x000ee20000000800 */
[----:B-1----:R-:W-:-:S05]  /*1260*/  IMAD.HI.U32 R4, R165, R4, RZ ;  /* 0x00000004a5047227 */ /* 0x002fca00078e00ff */
[----:B------:R-:W-:Y:S01]  /*1270*/  SHF.R.U32.HI R4, RZ, R5, R4 ;  /* 0x00000005ff047219 */ /* 0x000fe20000011604 */
[----:B--2---:R-:W-:Y:S01]  /*1280*/  IMAD.HI.U32 R3, R155, R3, RZ ;  /* 0x000000039b037227 */ /* 0x004fe200078e00ff */
[----:B------:R-:W-:-:S04]  /*1290*/  ISETP.NE.AND P0, PT, R2, 0x1, PT ;  /* 0x000000010200780c */ /* 0x000fc80003f05270 */
[----:B----4-:R-:W-:-:S04]  /*12a0*/  SHF.R.U32.HI R6, RZ, R6, R3 ;  /* 0x00000006ff067219 */ /* 0x010fc80000011603 */
[----:B------:R-:W-:Y:S02]  /*12b0*/  SEL R3, R155, R6, !P0 ;  /* 0x000000069b037207 */ /* 0x000fe40004000000 */
[----:B---3--:R-:W-:-:S04]  /*12c0*/  ISETP.NE.AND P1, PT, R8, 0x1, PT ;  /* 0x000000010800780c */ /* 0x008fc80003f25270 */
[----:B------:R-:W-:-:S05]  /*12d0*/  SEL R4, R165, R4, !P1 ;  /* 0x00000004a5047207 */ /* 0x000fca0004800000 */
[----:B------:R-:W-:Y:S02]  /*12e0*/  IMAD.IADD R5, R3, 0x1, -R4 ;  /* 0x0000000103057824 */ /* 0x000fe400078e0a04 */
[----:B------:R-:W-:Y:S02]  /*12f0*/  IMAD.IADD R3, R4, 0x1, -R3 ;  /* 0x0000000104037824 */ /* 0x000fe400078e0a03 */
[----:B------:R-:W-:Y:S02]  /*1300*/  IMAD R165, R5, R8, R165 ;  /* 0x0000000805a57224 */ /* 0x000fe400078e02a5 */
[----:B------:R-:W-:-:S07]  /*1310*/  IMAD R155, R3, R2, R155 ;  /* 0x00000002039b7224 */ /* 0x000fce00078e029b */
.L_x_16:
[----:B------:R-:W-:Y:S01]  /*1320*/  BAR.SYNC.DEFER_BLOCKING 0x0 ;  /* 0x0000000000007b1d */ /* 0x000fe20000010000 */
[----:B------:R-:W-:Y:S01]  /*1330*/  UISETP.NE.AND UP1, UPT, UR8, 0x2, UPT ;  /* 0x000000020800788c */ /* 0x000fe2000bf25270 */
[----:B------:R-:W-:Y:S02]  /*1340*/  ISETP.NE.OR P5, PT, R0, 0x2, !P5 ;  /* 0x000000020000780c */ /* 0x000fe40006fa5670 */
[----:B------:R-:W-:-:S06]  /*1350*/  LOP3.LUT R2, R166, 0x1f, RZ, 0xc0, !PT ;  /* 0x0000001fa6027812 */ /* 0x000fcc00078ec0ff */
[----:B------:R-:W-:Y:S05]  /*1360*/  BRA.U UP1, `(.L_x_17) ;  /* 0x0000001101807547 */ /* 0x000fea000b800000 */
[----:B------:R-:W1:Y:S01]  /*1370*/  LDCU UR13, c[0x0][0x38c] ;  /* 0x00007180ff0d77ac */ /* 0x000e620008000800 */
[----:B------:R-:W2:Y:S01]  /*1380*/  LDC R9, c[0x0][0x370] ;  /* 0x0000dc00ff097b82 */ /* 0x000ea20000000800 */
[----:B------:R-:W-:Y:S01]  /*1390*/  PLOP3.LUT P1, PT, PT, PT, UP2, 0x80, 0x8 ;  /* 0x000000000008781c */ /* 0x000fe20003f2f028 */
[----:B------:R-:W-:Y:S01]  /*13a0*/  IMAD.MOV.U32 R15, RZ, RZ, 0x1 ;  /* 0x00000001ff0f7424 */ /* 0x000fe200078e00ff */
[----:B------:R-:W-:Y:S01]  /*13b0*/  ISETP.EQ.OR P4, PT, R2, RZ, P5 ;  /* 0x000000ff0200720c */ /* 0x000fe20002f82670 */
[----:B------:R-:W-:Y:S01]  /*13c0*/  IMAD.MOV.U32 R14, RZ, RZ, RZ ;  /* 0x000000ffff0e7224 */ /* 0x000fe200078e00ff */
[----:B------:R-:W-:Y:S02]  /*13d0*/  PLOP3.LUT P1, PT, P1, PT, PT, 0x8, 0x80 ;  /* 0x000000000080781c */ /* 0x000fe40000f2e170 */
[----:B------:R-:W-:Y:S01]  /*13e0*/  CS2R R12, SRZ ;  /* 0x00000000000c7805 */ /* 0x000fe2000001ff00 */
[----:B------:R-:W-:Y:S01]  /*13f0*/  IMAD.MOV.U32 R10, RZ, RZ, 0x1 ;  /* 0x00000001ff0a7424 */ /* 0x000fe200078e00ff */
[----:B------:R-:W4:Y:S01]  /*1400*/  LDC R0, c[0x0][0x374] ;  /* 0x0000dd00ff007b82 */ /* 0x000f220000000800 */
[----:B------:R-:W2:Y:S01]  /*1410*/  LDCU.64 UR22, c[0x0][0x348] ;  /* 0x00006900ff1677ac */ /* 0x000ea20008000a00 */
[----:B------:R-:W-:Y:S01]  /*1420*/  UMOV UR6, URZ ;  /* 0x000000ff00067c82 */ /* 0x000fe20008000000 */
[----:B-1----:R-:W-:-:S04]  /*1430*/  UIADD3 UR5, UPT, UPT, UR13, 0x1f, URZ ;  /* 0x0000001f0d057890 */ /* 0x002fc8000fffe0ff */
[----:B------:R-:W-:-:S04]  /*1440*/  USHF.R.S32.HI UR4, URZ, 0x1f, UR5 ;  /* 0x0000001fff047899 */ /* 0x000fc80008011405 */
[----:B------:R-:W-:-:S04]  /*1450*/  ULEA.HI UR4, UR4, UR5, URZ, 0x5 ;  /* 0x0000000504047291 */ /* 0x000fc8000f8f28ff */
[----:B------:R-:W-:Y:S02]  /*1460*/  USHF.R.S32.HI UR15, URZ, 0x5, UR4 ;  /* 0x00000005ff0f7899 */ /* 0x000fe40008011404 */
[----:B------:R-:W-:Y:S02]  /*1470*/  UIADD3 UR4, UPT, UPT, UR13, -0x1, URZ ;  /* 0xffffffff0d047890 */ /* 0x000fe4000fffe0ff */
[----:B------:R-:W-:Y:S02]  /*1480*/  UISETP.LT.U32.AND UP0, UPT, UR15, 0x5, UPT ;  /* 0x000000050f00788c */ /* 0x000fe4000bf01070 */
[----:B------:R-:W-:Y:S02]  /*1490*/  UISETP.GE.U32.AND UP1, UPT, UR4, -0x3f, UPT ;  /* 0xffffffc10400788c */ /* 0x000fe4000bf26070 */
[----:B------:R-:W-:Y:S02]  /*14a0*/  USEL UR14, UR15, 0x5, UP0 ;  /* 0x000000050f0e7887 */ /* 0x000fe40008000000 */
[----:B------:R-:W-:-:S02]  /*14b0*/  UIADD3 UR13, UPT, UPT, UR13, 0x3e, URZ ;  /* 0x0000003e0d0d7890 */ /* 0x000fc4000fffe0ff */
[----:B------:R-:W-:Y:S02]  /*14c0*/  UIADD3 UR5, UPT, UPT, UR14, -0x1, URZ ;  /* 0xffffffff0e057890 */ /* 0x000fe4000fffe0ff */
[----:B------:R-:W-:-:S03]  /*14d0*/  UIADD3 UR7, UPT, UPT, UR15, -UR14, URZ ;  /* 0x8000000e0f077290 */ /* 0x000fc6000fffe0ff */
[----:B------:R-:W-:-:S04]  /*14e0*/  @UP1 UIADD3 UR5, UPT, UPT, UR14, URZ, URZ ;  /* 0x000000ff0e051290 */ /* 0x000fc8000fffe0ff */
[----:B--2---:R-:W-:-:S12]  /*14f0*/  UIADD3 UR5, UPT, UPT, UR5, 0x1, URZ ;  /* 0x0000000105057890 */ /* 0x004fd8000fffe0ff */
.L_x_35:
[----:B------:R-:W-:Y:S01]  /*1500*/  UISETP.NE.AND UP0, UPT, UR37, URZ, UPT ;  /* 0x000000ff2500728c */ /* 0x000fe2000bf05270 */
[----:B------:R-:W1:Y:S08]  /*1510*/  S2UR UR37, SR_CgaCtaId ;  /* 0x00000000002579c3 */ /* 0x000e700000008800 */
[----:B------:R-:W-:Y:S05]  /*1520*/  BRA.U UP0, `(.L_x_18) ;  /* 0x0000000100347547 */ /* 0x000fea000b800000 */
[----:B------:R-:W2:Y:S01]  /*1530*/  S2R R2, SR_CgaCtaId ;  /* 0x0000000000027919 */ /* 0x000ea20000008800 */
[----:B------:R-:W-:-:S04]  /*1540*/  MOV R3, 0x400 ;  /* 0x0000040000037802 */ /* 0x000fc80000000f00 */
[----:B--2---:R-:W-:Y:S02]  /*1550*/  LEA R3, R2, R3, 0x18 ;  /* 0x0000000302037211 */ /* 0x004fe400078ec0ff */
[----:B------:R-:W-:-:S03]  /*1560*/  SHF.L.U32 R2, R10, 0x1f, RZ ;  /* 0x0000001f0a027819 */ /* 0x000fc600000006ff */
[----:B------:R-:W-:-:S04]  /*1570*/  IMAD R3, R12, 0x8, R3 ;  /* 0x000000080c037824 */ /* 0x000fc800078e0203 */
[----:B------:R-:W2:Y:S02]  /*1580*/  SYNCS.PHASECHK.TRANS64.TRYWAIT P0, [R3+URZ+0xe0], R2 ;  /* 0x0000e002030075a7 */ /* 0x000ea400080011ff */
[----:B--2---:R-:W-:Y:S05]  /*1590*/  @!P0 BRA `(.L_x_19) ;  /* 0x0000005000c08947 */ /* 0x004fea0003800000 */
.L_x_96:
[----:B------:R-:W-:Y:S01]  /*15a0*/  VIADD R12, R12, 0x1 ;  /* 0x000000010c0c7836 */ /* 0x000fe20000000000 */
[----:B------:R2:W-:Y:S04]  /*15b0*/  SYNCS.ARRIVE.TRANS64.A1T0 RZ, [R3+URZ+0xd0], RZ ;  /* 0x0000d0ff03ff79a7 */ /* 0x0005e800081000ff */
[----:B------:R-:W-:-:S04]  /*15c0*/  ISETP.NE.AND P0, PT, R12, 0x2, PT ;  /* 0x000000020c00780c */ /* 0x000fc80003f05270 */
[----:B------:R-:W-:Y:S02]  /*15d0*/  SEL R12, R12, RZ, P0 ;  /* 0x000000ff0c0c7207 */ /* 0x000fe40000000000 */
[----:B--2---:R-:W-:-:S04]  /*15e0*/  SEL R3, RZ, 0x1, P0 ;  /* 0x00000001ff037807 */ /* 0x004fc80000000000 */
[----:B------:R-:W-:-:S07]  /*15f0*/  LOP3.LUT R10, R10, R3, RZ, 0x3c, !PT ;  /* 0x000000030a0a7212 */ /* 0x000fce00078e3cff */
.L_x_18:
[----:B------:R-:W-:Y:S01]  /*1600*/  UMOV UR4, 0x400 ;  /* 0x0000040000047882 */ /* 0x000fe20000000000 */
[----:B------:R-:W-:Y:S01]  /*1610*/  SHF.L.U32 R2, R15, 0x1f, RZ ;  /* 0x0000001f0f027819 */ /* 0x000fe200000006ff */
[----:B-1----:R-:W-:Y:S01]  /*1620*/  ULEA UR4, UR37, UR4, 0x18 ;  /* 0x0000000425047291 */ /* 0x002fe2000f8ec0ff */
[----:B------:R-:W-:Y:S01]  /*1630*/  R2UR UR35, R165 ;  /* 0x00000000a52372ca */ /* 0x000fe200000e0000 */
[----:B------:R-:W-:Y:S01]  /*1640*/  UISETP.GE.U32.AND UP0, UPT, UR13, 0x3f, UPT ;  /* 0x0000003f0d00788c */ /* 0x000fe2000bf06070 */
[----:B------:R-:W-:Y:S01]  /*1650*/  R2UR UR11, R155 ;  /* 0x000000009b0b72ca */ /* 0x000fe200000e0000 */
[----:B------:R-:W-:Y:S01]  /*1660*/  ULEA UR8, UR6, UR4, 0x3 ;  /* 0x0000000406087291 */ /* 0x000fe2000f8e18ff */
[----:B------:R-:W-:-:S08]  /*1670*/  UMOV UR24, URZ ;  /* 0x000000ff00187c82 */ /* 0x000fd00008000000 */
[----:B------:R1:W2:Y:S01]  /*1680*/  SYNCS.PHASECHK.TRANS64.TRYWAIT P0, [UR8+0x28], R2 ;  /* 0x00002802ff0075a7 */ /* 0x0002a20008001108 */
[----:B------:R-:W-:Y:S02]  /*1690*/  USHF.L.U32 UR35, UR35, 0x7, URZ ;  /* 0x0000000723237899 */ /* 0x000fe400080006ff */
[----:B------:R-:W-:Y:S01]  /*16a0*/  USHF.L.U32 UR11, UR11, 0x6, URZ ;  /* 0x000000060b0b7899 */ /* 0x000fe200080006ff */
[----:B------:R-:W-:Y:S11]  /*16b0*/  BRA.U !UP0, `(.L_x_20) ;  /* 0x0000000108a87547 */ /* 0x000ff6000b800000 */
[----:B------:R-:W-:Y:S01]  /*16c0*/  UMOV UR16, URZ ;  /* 0x000000ff00107c82 */ /* 0x000fe20008000000 */
[----:B------:R-:W-:-:S05]  /*16d0*/  UMOV UR17, UR6 ;  /* 0x0000000600117c82 */ /* 0x000fca0008000000 */
.L_x_25:
[----:B-1----:R-:W-:Y:S01]  /*16e0*/  ULEA UR33, UR17, UR4, 0x3 ;  /* 0x0000000411217291 */ /* 0x002fe2000f8e18ff */
[----:B--2---:R-:W-:Y:S01]  /*16f0*/  @!P5 MOV R3, 0x1800 ;  /* 0x000018000003d802 */ /* 0x004fe20000000f00 */
[----:B--2---:R-:W-:Y:S10]  /*1700*/  @P0 BRA `(.L_x_21) ;  /* 0x00000000000c0947 */ /* 0x004ff40003800000 */
[----:B------:R-:W-:-:S04]  /*1710*/  SHF.L.U32 R5, R15, 0x1f, RZ ;  /* 0x0000001f0f057819 */ /* 0x000fc800000006ff */
[----:B------:R-:W2:Y:S02]  /*1720*/  SYNCS.PHASECHK.TRANS64.TRYWAIT P0, [UR33+0x28], R5 ;  /* 0x00002805ff0075a7 */ /* 0x000ea40008001121 */
[----:B--2---:R-:W-:Y:S05]  /*1730*/  @!P0 BRA `(.L_x_22) ;  /* 0x00000050006c8947 */ /* 0x004fea0003800000 */
.L_x_21:
[----:B------:R2:W-:Y:S01]  /*1740*/  @!P5 SYNCS.ARRIVE.TRANS64 RZ, [UR33], R3 ;  /* 0x00000003ffffd9a7 */ /* 0x0005e20008000021 */
[----:B------:R-:W-:Y:S04]  /*1750*/  BSSY.RECONVERGENT B0, `(.L_x_23) ;  /* 0x0000003000007945 */ /* 0x000fe80003800200 */
[----:B------:R-:W-:Y:S05]  /*1760*/  @P4 BRA `(.L_x_24) ;  /* 0x0000000000044947 */ /* 0x000fea0003800000 */
[----:B------:R-:W-:Y:S05]  /*1770*/  BPT.TRAP 0x1 ;  /* 0x000000040000795c */ /* 0x000fea0000300000 */
.L_x_24:
[----:B------:R-:W-:Y:S05]  /*1780*/  BSYNC.RECONVERGENT B0 ;  /* 0x0000000000007941 */ /* 0x000fea0003800200 */
.L_x_23:
[----:B------:R-:W-:Y:S02]  /*1790*/  UIADD3 UR6, UPT, UPT, UR17, 0x1, URZ ;  /* 0x0000000111067890 */ /* 0x000fe4000fffe0ff */
[----:B------:R-:W-:Y:S02]  /*17a0*/  ULEA UR32, UR17, UR4, 0xc ;  /* 0x0000000411207291 */ /* 0x000fe4000f8e60ff */
[----:B------:R-:W-:Y:S02]  /*17b0*/  UISETP.NE.AND UP0, UPT, UR6, 0x5, UPT ;  /* 0x000000050600788c */ /* 0x000fe4000bf05270 */
[----:B------:R-:W-:Y:S02]  /*17c0*/  UIADD3 UR26, UP1, UPT, UR22, 0x80, URZ ;  /* 0x00000080161a7890 */ /* 0x000fe4000ff3e0ff */
[----:B------:R-:W-:Y:S02]  /*17d0*/  USEL UR9, URZ, 0x1, UP0 ;  /* 0x00000001ff097887 */ /* 0x000fe40008000000 */
[----:B------:R-:W-:-:S02]  /*17e0*/  USEL UR6, UR6, URZ, UP0 ;  /* 0x000000ff06067287 */ /* 0x000fc40008000000 */
[----:B------:R-:W-:Y:S02]  /*17f0*/  UIADD3 UR20, UP0, UPT, UR22, 0x180, URZ ;  /* 0x0000018016147890 */ /* 0x000fe4000ff1e0ff */
[----:B------:R-:W-:Y:S01]  /*1800*/  ULEA UR8, UR6, UR4, 0x3 ;  /* 0x0000000406087291 */ /* 0x000fe2000f8e18ff */
[----:B------:R-:W-:Y:S01]  /*1810*/  LOP3.LUT R15, R15, UR9, RZ, 0x3c, !PT ;  /* 0x000000090f0f7c12 */ /* 0x000fe2000f8e3cff */
[----:B------:R-:W-:Y:S02]  /*1820*/  USHF.L.U32 UR34, UR16, 0x5, URZ ;  /* 0x0000000510227899 */ /* 0x000fe400080006ff */
[----:B------:R-:W-:Y:S01]  /*1830*/  UIADD3.X UR27, UPT, UPT, URZ, UR23, URZ, UP1, !UPT ;  /* 0x00000017ff1b7290 */ /* 0x000fe20008ffe4ff */
[----:B-1----:R-:W-:Y:S01]  /*1840*/  SHF.L.U32 R2, R15, 0x1f, RZ ;  /* 0x0000001f0f027819 */ /* 0x002fe200000006ff */
[----:B------:R-:W-:Y:S02]  /*1850*/  UIADD3 UR32, UPT, UPT, UR32, 0x4400, URZ ;  /* 0x0000440020207890 */ /* 0x000fe4000fffe0ff */
[----:B------:R-:W-:Y:S01]  /*1860*/  UIADD3.X UR21, UPT, UPT, URZ, UR23, URZ, UP0, !UPT ;  /* 0x00000017ff157290 */ /* 0x000fe200087fe4ff */
[----:B------:R1:W1:Y:S01]  /*1870*/  SYNCS.PHASECHK.TRANS64.TRYWAIT P0, [UR8+0x28], R2 ;  /* 0x00002802ff0075a7 */ /* 0x0002620008001108 */
[----:B------:R-:W-:Y:S01]  /*1880*/  ULEA UR8, UR17, UR4, 0xb ;  /* 0x0000000411087291 */ /* 0x000fe2000f8e58ff */
[----:B------:R-:W-:Y:S01]  /*1890*/  UMOV UR18, 0x0 ;  /* 0x0000000000127882 */ /* 0x000fe20000000000 */
[----:B------:R-:W-:-:S02]  /*18a0*/  UMOV UR19, 0x10000000 ;  /* 0x1000000000137882 */ /* 0x000fc40000000000 */
[----:B------:R-:W-:Y:S01]  /*18b0*/  UIADD3 UR8, UPT, UPT, UR8, 0x9400, URZ ;  /* 0x0000940008087890 */ /* 0x000fe2000fffe0ff */
[----:B------:R1:W-:Y:S01]  /*18c0*/  UTMALDG.3D [UR32], [UR26], desc[UR18] ;  /* 0x000012201a0075b4 */ /* 0x0003e20008011000 */
[----:B------:R-:W-:Y:S01]  /*18d0*/  UMOV UR12, UR36 ;  /* 0x00000024000c7c82 */ /* 0x000fe20008000000 */
[----:B------:R-:W-:Y:S01]  /*18e0*/  UMOV UR9, UR33 ;  /* 0x0000002100097c82 */ /* 0x000fe20008000000 */
[----:B------:R-:W-:Y:S01]  /*18f0*/  UMOV UR10, UR34 ;  /* 0x00000022000a7c82 */ /* 0x000fe20008000000 */
[----:B------:R-:W-:Y:S01]  /*1900*/  UIADD3 UR16, UPT, UPT, UR16, 0x1, URZ ;  /* 0x0000000110107890 */ /* 0x000fe2000fffe0ff */
[----:B------:R-:W-:Y:S01]  /*1910*/  UMOV UR24, UR5 ;  /* 0x0000000500187c82 */ /* 0x000fe20008000000 */
[----:B------:R-:W-:Y:S02]  /*1920*/  UMOV UR17, UR6 ;  /* 0x0000000600117c82 */ /* 0x000fe40008000000 */
[----:B------:R1:W-:Y:S01]  /*1930*/  UTMALDG.3D [UR8], [UR20], desc[UR18] ;  /* 0x00001208140075b4 */ /* 0x0003e20008011000 */
[----:B------:R-:W-:-:S09]  /*1940*/  UISETP.NE.AND UP0, UPT, UR16, UR5, UPT ;  /* 0x000000051000728c */ /* 0x000fd2000bf05270 */
[----:B------:R-:W-:Y:S05]  /*1950*/  BRA.U UP0, `(.L_x_25) ;  /* 0xfffffffd00607547 */ /* 0x000fea000b83ffff */
.L_x_20:
[----:B-1----:R-:W-:Y:S01]  /*1960*/  ULEA UR8, UR6, UR4, 0x3 ;  /* 0x0000000406087291 */ /* 0x002fe2000f8e18ff */
[----:B------:R-:W-:Y:S01]  /*1970*/  SHF.L.U32 R2, R15, 0x1f, RZ ;  /* 0x0000001f0f027819 */ /* 0x000fe200000006ff */
[----:B------:R-:W-:Y:S01]  /*1980*/  @!P1 SYNCS.ARRIVE.TRANS64.A1T0 RZ, [UR4+0x68], RZ ;  /* 0x000068ffffff99a7 */ /* 0x000fe20008100004 */
[----:B------:R-:W-:-:S06]  /*1990*/  UISETP.GT.AND UP0, UPT, UR15, UR14, UPT ;  /* 0x0000000e0f00728c */ /* 0x000fcc000bf04270 */
[----:B--2---:R1:W2:Y:S03]  /*19a0*/  SYNCS.PHASECHK.TRANS64.TRYWAIT P0, [UR8+0x28], R2 ;  /* 0x00002802ff0075a7 */ /* 0x0042a60008001108 */
[----:B------:R-:W-:Y:S05]  /*19b0*/  BRA.U !UP0, `(.L_x_26) ;  /* 0x0000000108ac7547 */ /* 0x000fea000b800000 */
[----:B------:R-:W-:Y:S01]  /*19c0*/  UIADD3 UR21, UPT, UPT, UR7, UR24, URZ ;  /* 0x0000001807157290 */ /* 0x000fe2000fffe0ff */
[----:B------:R-:W-:-:S11]  /*19d0*/  UMOV UR25, UR6 ;  /* 0x0000000600197c82 */ /* 0x000fd60008000000 */
.L_x_31:
[----:B-1----:R-:W-:Y:S01]  /*19e0*/  ULEA UR17, UR25, UR4, 0x3 ;  /* 0x0000000419117291 */ /* 0x002fe2000f8e18ff */
[----:B--2---:R-:W-:Y:S01]  /*19f0*/  @!P5 MOV R3, 0x1800 ;  /* 0x000018000003d802 */ /* 0x004fe20000000f00 */
[----:B--2---:R-:W-:Y:S10]  /*1a00*/  @P0 BRA `(.L_x_27) ;  /* 0x00000000000c0947 */ /* 0x004ff40003800000 */
[----:B------:R-:W-:-:S04]  /*1a10*/  SHF.L.U32 R5, R15, 0x1f, RZ ;  /* 0x0000001f0f057819 */ /* 0x000fc800000006ff */
[----:B------:R-:W2:Y:S02]  /*1a20*/  SYNCS.PHASECHK.TRANS64.TRYWAIT P0, [UR17+0x28], R5 ;  /* 0x00002805ff0075a7 */ /* 0x000ea40008001111 */
[----:B--2---:R-:W-:Y:S05]  /*1a30*/  @!P0 BRA `(.L_x_28) ;  /* 0x0000004c00c48947 */ /* 0x004fea0003800000 */
.L_x_27:
[----:B------:R2:W-:Y:S01]  /*1a40*/  @!P5 SYNCS.ARRIVE.TRANS64 RZ, [UR17], R3 ;  /* 0x00000003ffffd9a7 */ /* 0x0005e20008000011 */
[----:B------:R-:W-:Y:S04]  /*1a50*/  BSSY.RECONVERGENT B0, `(.L_x_29) ;  /* 0x0000003000007945 */ /* 0x000fe80003800200 */
[----:B------:R-:W-:Y:S05]  /*1a60*/  @P4 BRA `(.L_x_30) ;  /* 0x0000000000044947 */ /* 0x000fea0003800000 */
[----:B------:R-:W-:Y:S05]  /*1a70*/  BPT.TRAP 0x1 ;  /* 0x000000040000795c */ /* 0x000fea0000300000 */
.L_x_30:
[----:B------:R-:W-:Y:S05]  /*1a80*/  BSYNC.RECONVERGENT B0 ;  /* 0x0000000000007941 */ /* 0x000fea0003800200 */
.L_x_29:
        /* <DEDUP_REMOVED lines=10> */
[----:B------:R-:W-:Y:S01]  /*1b30*/  UIADD3 UR16, UPT, UPT, UR16, 0x4400, URZ ;  /* 0x0000440010107890 */ /* 0x000fe2000fffe0ff */
[----:B-1----:R-:W-:Y:S01]  /*1b40*/  SHF.L.U32 R2, R15, 0x1f, RZ ;  /* 0x0000001f0f027819 */ /* 0x002fe200000006ff */
[----:B------:R-:W-:Y:S02]  /*1b50*/  UIADD3.X UR31, UPT, UPT, URZ, UR23, URZ, UP1, !UPT ;  /* 0x00000017ff1f7290 */ /* 0x000fe40008ffe4ff */
[----:B------:R-:W-:Y:S01]  /*1b60*/  UIADD3.X UR29, UPT, UPT, URZ, UR23, URZ, UP0, !UPT ;  /* 0x00000017ff1d7290 */ /* 0x000fe200087fe4ff */
[----:B------:R1:W1:Y:S01]  /*1b70*/  SYNCS.PHASECHK.TRANS64.TRYWAIT P0, [UR8+0x28], R2 ;  /* 0x00002802ff0075a7 */ /* 0x0002620008001108 */
[----:B------:R-:W-:Y:S01]  /*1b80*/  ULEA UR8, UR25, UR4, 0xb ;  /* 0x0000000419087291 */ /* 0x000fe2000f8e58ff */
[----:B------:R-:W-:Y:S01]  /*1b90*/  UMOV UR26, 0x0 ;  /* 0x00000000001a7882 */ /* 0x000fe20000000000 */
[----:B------:R-:W-:-:S02]  /*1ba0*/  UMOV UR27, 0x10000000 ;  /* 0x10000000001b7882 */ /* 0x000fc40000000000 */
[----:B------:R-:W-:Y:S01]  /*1bb0*/  UIADD3 UR8, UPT, UPT, UR8, 0x9400, URZ ;  /* 0x0000940008087890 */ /* 0x000fe2000fffe0ff */
[----:B------:R-:W-:Y:S01]  /*1bc0*/  UMOV UR19, UR35 ;  /* 0x0000002300137c82 */ /* 0x000fe20008000000 */
[----:B------:R-:W-:Y:S01]  /*1bd0*/  UMOV UR20, UR36 ;  /* 0x0000002400147c82 */ /* 0x000fe20008000000 */
[----:B------:R-:W-:Y:S01]  /*1be0*/  UMOV UR12, UR36 ;  /* 0x00000024000c7c82 */ /* 0x000fe20008000000 */
[----:B------:R-:W-:Y:S01]  /*1bf0*/  UMOV UR9, UR17 ;  /* 0x0000001100097c82 */ /* 0x000fe20008000000 */
[----:B------:R-:W-:Y:S01]  /*1c00*/  UMOV UR10, UR18 ;  /* 0x00000012000a7c82 */ /* 0x000fe20008000000 */
[----:B------:R1:W-:Y:S01]  /*1c10*/  UTMALDG.3D [UR16], [UR30], desc[UR26] ;  /* 0x00001a101e0075b4 */ /* 0x0003e20008011000 */
[----:B------:R-:W-:Y:S01]  /*1c20*/  UIADD3 UR24, UPT, UPT, UR24, 0x1, URZ ;  /* 0x0000000118187890 */ /* 0x000fe2000fffe0ff */
[----:B------:R-:W-:-:S03]  /*1c30*/  UMOV UR25, UR6 ;  /* 0x0000000600197c82 */ /* 0x000fc60008000000 */
[----:B------:R-:W-:Y:S01]  /*1c40*/  UISETP.NE.AND UP0, UPT, UR24, UR21, UPT ;  /* 0x000000151800728c */ /* 0x000fe2000bf05270 */
[----:B------:R1:W-:Y:S08]  /*1c50*/  UTMALDG.3D [UR8], [UR28], desc[UR26] ;  /* 0x00001a081c0075b4 */ /* 0x0003f00008011000 */
[----:B------:R-:W-:Y:S05]  /*1c60*/  BRA.U UP0, `(.L_x_31) ;  /* 0xfffffffd005c7547 */ /* 0x000fea000b83ffff */
.L_x_26:
[C---:B-1----:R-:W-:Y:S01]  /*1c70*/  LEA R2, R14.reuse, UR4, 0x3 ;  /* 0x000000040e027c11 */ /* 0x042fe2000f8e18ff */
[----:B------:R-:W-:Y:S01]  /*1c80*/  NOP ;  /* 0x0000000000007918 */ /* 0x000fe20000000000 */
[----:B--2---:R-:W-:Y:S02]  /*1c90*/  SHF.L.U32 R3, R13, 0x1f, RZ ;  /* 0x0000001f0d037819 */ /* 0x004fe400000006ff */
[----:B------:R-:W-:Y:S02]  /*1ca0*/  LEA R4, R14, UR4, 0x4 ;  /* 0x000000040e047c11 */ /* 0x000fe4000f8e20ff */
[----:B------:R-:W1:Y:S02]  /*1cb0*/  SYNCS.PHASECHK.TRANS64.TRYWAIT P0, [R2+URZ+0x70], R3 ;  /* 0x00007003020075a7 */ /* 0x000e6400080011ff */
[----:B-1----:R-:W-:Y:S05]  /*1cc0*/  @!P0 BRA `(.L_x_32) ;  /* 0x0000004c00388947 */ /* 0x002fea0003800000 */
.L_x_99:
[----:B------:R-:W2:Y:S01]  /*1cd0*/  LDS.128 R4, [R4+0x100] ;  /* 0x0001000004047984 */ /* 0x000ea20000000c00 */
[----:B---3--:R-:W-:Y:S01]  /*1ce0*/  ISETP.GE.AND P0, PT, R72, 0x1, PT ;  /* 0x000000014800780c */ /* 0x008fe20003f06270 */
[----:B-1----:R-:W-:Y:S01]  /*1cf0*/  VIADD R2, R2, 0x80 ;  /* 0x0000008002027836 */ /* 0x002fe20000000000 */
[----:B------:R-:W-:Y:S01]  /*1d00*/  @!PT LDS RZ, [RZ] ;  /* 0x00000000fffff984 */ /* 0x000fe20000000800 */
[----:B------:R-:W-:Y:S01]  /*1d10*/  @!PT LDS RZ, [RZ] ;  /* 0x00000000fffff984 */ /* 0x000fe20000000800 */
[----:B------:R-:W-:Y:S01]  /*1d20*/  @!PT LDS RZ, [RZ] ;  /* 0x00000000fffff984 */ /* 0x000fe20000000800 */
[----:B------:R-:W-:Y:S01]  /*1d30*/  @!PT LDS RZ, [RZ] ;  /* 0x00000000fffff984 */ /* 0x000fe20000000800 */
[----:B------:R1:W-:Y:S06]  /*1d40*/  MEMBAR.ALL.CTA ;  /* 0x0000000000007992 */ /* 0x0003ec0000008000 */
[----:B-1----:R-:W1:Y:S01]  /*1d50*/  FENCE.VIEW.ASYNC.S ;  /* 0x00000000000073c6 */ /* 0x002e620000000000 */
[----:B------:R-:W-:-:S04]  /*1d60*/  PRMT R2, RZ, 0x654, R2 ;  /* 0x00000654ff027816 */ /* 0x000fc80000000002 */
[----:B-1----:R1:W-:Y:S01]  /*1d70*/  SYNCS.ARRIVE.TRANS64.RED.A1T0 RZ, [R2+URZ], RZ ;  /* 0x000000ff02ff79a7 */ /* 0x0023e200081004ff */
[----:B--2---:R-:W-:-:S13]  /*1d80*/  LOP3.LUT P2, RZ, R6, 0x1, RZ, 0xc0, !PT ;  /* 0x0000000106ff7812 */ /* 0x004fda000784c0ff */
[----:B------:R-:W-:Y:S01]  /*1d90*/  @P2 SHF.R.U32.HI R3, RZ, 0x10, R5 ;  /* 0x00000010ff032819 */ /* 0x000fe20000011605 */
[----:B------:R-:W-:Y:S01]  /*1da0*/  VOTEU.ANY UP0, P2 ;  /* 0x0000000000ff7886 */ /* 0x000fe20001000100 */
[----:B------:R-:W-:Y:S02]  /*1db0*/  @P2 MOV R11, R4 ;  /* 0x00000004000b2202 */ /* 0x000fe40000000f00 */
[----:B------:R-:W-:Y:S02]  /*1dc0*/  @P2 R2UR.BROADCAST UR8, R3 ;  /* 0x00000000030822ca */ /* 0x000fe400008e0000 */
[----:B------:R-:W-:-:S11]  /*1dd0*/  @P2 LOP3.LUT R8, R5, 0xffff, RZ, 0xc0, !PT ;  /* 0x0000ffff05082812 */ /* 0x000fd600078ec0ff */
[----:B------:R-:W-:Y:S01]  /*1de0*/  @UP0 UMOV UR36, UR8 ;  /* 0x0000000800240c82 */ /* 0x000fe20008000000 */
[----:B-1----:R-:W-:Y:S05]  /*1df0*/  @!P0 BRA `(.L_x_33) ;  /* 0x0000000000b88947 */ /* 0x002fea0003800000 */
[----:B------:R-:W4:Y:S01]  /*1e00*/  LDC.64 R4, c[0x0][0xb18] ;  /* 0x0002c600ff047b82 */ /* 0x000f220000000a00 */
[----:B------:R-:W-:-:S07]  /*1e10*/  ISETP.NE.AND P3, PT, R72, 0x1, PT ;  /* 0x000000014800780c */ /* 0x000fce0003f65270 */
[----:B------:R-:W1:Y:S08]  /*1e20*/  LDC.64 R6, c[0x0][0xb10] ;  /* 0x0002c400ff067b82 */ /* 0x000e700000000a00 */
[----:B------:R-:W2:Y:S08]  /*1e30*/  LDC R16, c[0x0][0xb20] ;  /* 0x0002c800ff107b82 */ /* 0x000eb00000000800 */
[----:B------:R-:W3:Y:S01]  /*1e40*/  LDC R18, c[0x0][0xb0c] ;  /* 0x0002c300ff127b82 */ /* 0x000ee20000000800 */
[----:B----4-:R-:W-:Y:S01]  /*1e50*/  IMAD.HI.U32 R17, R0, R5, RZ ;  /* 0x0000000500117227 */ /* 0x010fe200078e00ff */
[----:B------:R-:W-:-:S03]  /*1e60*/  ISETP.NE.AND P0, PT, R4, 0x1, PT ;  /* 0x000000010400780c */ /* 0x000fc60003f05270 */
[----:B------:R-:W-:-:S03]  /*1e70*/  IMAD.HI.U32 R5, R8, R5, RZ ;  /* 0x0000000508057227 */ /* 0x000fc600078e00ff */
[----:B------:R-:W4:Y:S01]  /*1e80*/  LDC.64 R2, c[0x0][0xb28] ;  /* 0x0002ca00ff027b82 */ /* 0x000f220000000a00 */
[----:B-1----:R-:W-:-:S04]  /*1e90*/  IMAD.HI.U32 R20, R9, R6, RZ ;  /* 0x0000000609147227 */ /* 0x002fc800078e00ff */
[----:B------:R-:W-:Y:S01]  /*1ea0*/  IMAD.HI.U32 R22, R11, R6, RZ ;  /* 0x000000060b167227 */ /* 0x000fe200078e00ff */
[----:B------:R-:W-:Y:S02]  /*1eb0*/  SHF.R.U32.HI R20, RZ, R7, R20 ;  /* 0x00000007ff147219 */ /* 0x000fe40000011614 */
[-C--:B--2---:R-:W-:Y:S02]  /*1ec0*/  SHF.R.U32.HI R17, RZ, R16.reuse, R17 ;  /* 0x00000010ff117219 */ /* 0x084fe40000011611 */
[----:B------:R-:W-:Y:S02]  /*1ed0*/  SHF.R.U32.HI R5, RZ, R16, R5 ;  /* 0x00000010ff057219 */ /* 0x000fe40000011605 */
[----:B------:R-:W-:Y:S02]  /*1ee0*/  SEL R17, R0, R17, !P0 ;  /* 0x0000001100117207 */ /* 0x000fe40004000000 */
[----:B------:R-:W-:Y:S02]  /*1ef0*/  SHF.R.U32.HI R22, RZ, R7, R22 ;  /* 0x00000007ff167219 */ /* 0x000fe40000011616 */
[----:B---3--:R-:W-:-:S02]  /*1f00*/  ISETP.NE.AND P1, PT, R18, 0x1, PT ;  /* 0x000000011200780c */ /* 0x008fc40003f25270 */
[----:B------:R-:W-:Y:S02]  /*1f10*/  SEL R5, R8, R5, !P0 ;  /* 0x0000000508057207 */ /* 0x000fe40004000000 */
[----:B------:R-:W-:Y:S02]  /*1f20*/  SEL R19, R9, R20, !P1 ;  /* 0x0000001409137207 */ /* 0x000fe40004800000 */
[----:B------:R-:W-:Y:S01]  /*1f30*/  SEL R7, R11, R22, !P1 ;  /* 0x000000160b077207 */ /* 0x000fe20004800000 */
[----:B----4-:R-:W-:-:S04]  /*1f40*/  IMAD.HI.U32 R20, R17, R2, RZ ;  /* 0x0000000211147227 */ /* 0x010fc800078e00ff */
[----:B------:R-:W-:Y:S01]  /*1f50*/  IMAD.HI.U32 R6, R19, R2, RZ ;  /* 0x0000000213067227 */ /* 0x000fe200078e00ff */
[----:B------:R-:W-:-:S04]  /*1f60*/  @P3 SHF.R.U32.HI R17, RZ, R3, R20 ;  /* 0x00000003ff113219 */ /* 0x000fc80000011614 */
[----:B------:R-:W-:Y:S01]  /*1f70*/  @P3 SHF.R.U32.HI R19, RZ, R3, R6 ;  /* 0x00000003ff133219 */ /* 0x000fe20000011606 */
[----:B------:R-:W-:-:S04]  /*1f80*/  IMAD R17, R72, R17, RZ ;  /* 0x0000001148117224 */ /* 0x000fc800078e02ff */
[----:B------:R-:W-:Y:S01]  /*1f90*/  IMAD R6, R72, R19, RZ ;  /* 0x0000001348067224 */ /* 0x000fe200078e02ff */
[C---:B------:R-:W-:Y:S02]  /*1fa0*/  ISETP.GE.AND P0, PT, R5.reuse, R17, PT ;  /* 0x000000110500720c */ /* 0x040fe40003f06270 */
[----:B------:R-:W-:Y:S02]  /*1fb0*/  IADD3 R17, PT, PT, -R5, RZ, RZ ;  /* 0x000000ff05117210 */ /* 0x000fe40007ffe1ff */
[----:B------:R-:W-:Y:S01]  /*1fc0*/  ISETP.GE.OR P0, PT, R7, R6, P0 ;  /* 0x000000060700720c */ /* 0x000fe20000706670 */
[----:B------:R-:W-:-:S04]  /*1fd0*/  IMAD.HI.U32 R6, R5, R2, RZ ;  /* 0x0000000205067227 */ /* 0x000fc800078e00ff */
[----:B------:R-:W-:Y:S01]  /*1fe0*/  IMAD R8, R4, R17, R8 ;  /* 0x0000001104087224 */ /* 0x000fe200078e0208 */
[----:B------:R-:W-:-:S04]  /*1ff0*/  SHF.R.U32.HI R6, RZ, R3, R6 ;  /* 0x00000003ff067219 */ /* 0x000fc80000011606 */
[----:B------:R-:W-:-:S03]  /*2000*/  SEL R6, R5, R6, !P3 ;  /* 0x0000000605067207 */ /* 0x000fc60005800000 */
[----:B------:R-:W-:-:S04]  /*2010*/  @!P0 IMAD.HI.U32 R16, R7, R2, RZ ;  /* 0x0000000207108227 */ /* 0x000fc800078e00ff */
[----:B------:R-:W-:Y:S01]  /*2020*/  IMAD.MOV R2, RZ, RZ, -R6 ;  /* 0x000000ffff027224 */ /* 0x000fe200078e0a06 */
[----:B------:R-:W-:-:S03]  /*2030*/  @!P0 SHF.R.U32.HI R16, RZ, R3, R16 ;  /* 0x00000003ff108219 */ /* 0x000fc60000011610 */
[----:B------:R-:W-:Y:S01]  /*2040*/  IMAD R2, R72, R2, R5 ;  /* 0x0000000248027224 */ /* 0x000fe200078e0205 */
[----:B------:R-:W-:-:S05]  /*2050*/  @!P0 SEL R3, R7, R16, !P3 ;  /* 0x0000001007038207 */ /* 0x000fca0005800000 */
[--C-:B------:R-:W-:Y:S02]  /*2060*/  @!P0 IMAD.IADD R6, R6, 0x1, -R3.reuse ;  /* 0x0000000106068824 */ /* 0x100fe400078e0a03 */
[----:B------:R-:W-:Y:S01]  /*2070*/  @!P0 IMAD R3, R2, R19, R3 ;  /* 0x0000001302038224 */ /* 0x000fe200078e0203 */
[----:B------:R-:W-:Y:S01]  /*2080*/  IADD3 R2, PT, PT, -R7, RZ, RZ ;  /* 0x000000ff07027210 */ /* 0x000fe20007ffe1ff */
[----:B------:R-:W-:Y:S02]  /*2090*/  @!P0 IMAD R5, R72, R6, R7 ;  /* 0x0000000648058224 */ /* 0x000fe400078e0207 */
[----:B------:R-:W-:Y:S02]  /*20a0*/  @!P0 IMAD.MOV.U32 R7, RZ, RZ, R3 ;  /* 0x000000ffff078224 */ /* 0x000fe400078e0003 */
[----:B------:R-:W-:Y:S02]  /*20b0*/  IMAD R2, R18, R2, R11 ;  /* 0x0000000212027224 */ /* 0x000fe400078e020b */
[----:B------:R-:W-:-:S02]  /*20c0*/  IMAD R8, R5, R4, R8 ;  /* 0x0000000405087224 */ /* 0x000fc400078e0208 */
[----:B------:R-:W-:Y:S02]  /*20d0*/  IMAD R11, R7, R18, R2 ;  /* 0x00000012070b7224 */ /* 0x000fe400078e0202 */
.L_x_33:
[----:B------:R-:W1:Y:S02]  /*20e0*/  LDCU UR8, c[0x0][0xb30] ;  /* 0x00016600ff0877ac */ /* 0x000e640008000800 */
[----:B-1----:R-:W-:-:S09]  /*20f0*/  UISETP.NE.AND UP0, UPT, UR8, 0x1, UPT ;  /* 0x000000010800788c */ /* 0x002fd2000bf05270 */
[----:B------:R-:W-:Y:S05]  /*2100*/  BRA.U UP0, `(.L_x_34) ;  /* 0x0000000100407547 */ /* 0x000fea000b800000 */
[----:B------:R-:W1:Y:S08]  /*2110*/  LDC.64 R4, c[0x0][0xb10] ;  /* 0x0002c400ff047b82 */ /* 0x000e700000000a00 */
[----:B------:R-:W2:Y:S08]  /*2120*/  LDC.64 R2, c[0x0][0xb18] ;  /* 0x0002c600ff027b82 */ /* 0x000eb00000000a00 */
[----:B------:R-:W3:Y:S08]  /*2130*/  LDC R6, c[0x0][0xb20] ;  /* 0x0002c800ff067b82 */ /* 0x000ef00000000800 */
[----:B------:R-:W4:Y:S01]  /*2140*/  LDC R16, c[0x0][0xb0c] ;  /* 0x0002c300ff107b82 */ /* 0x000f220000000800 */
[----:B-1----:R-:W-:-:S05]  /*2150*/  IMAD.HI.U32 R4, R11, R4, RZ ;  /* 0x000000040b047227 */ /* 0x002fca00078e00ff */
[----:B------:R-:W-:Y:S01]  /*2160*/  SHF.R.U32.HI R4, RZ, R5, R4 ;  /* 0x00000005ff047219 */ /* 0x000fe20000011604 */
[----:B--2---:R-:W-:Y:S01]  /*2170*/  IMAD.HI.U32 R3, R8, R3, RZ ;  /* 0x0000000308037227 */ /* 0x004fe200078e00ff */
[----:B------:R-:W-:-:S04]  /*2180*/  ISETP.NE.AND P0, PT, R2, 0x1, PT ;  /* 0x000000010200780c */ /* 0x000fc80003f05270 */
[----:B---3--:R-:W-:-:S04]  /*2190*/  SHF.R.U32.HI R3, RZ, R6, R3 ;  /* 0x00000006ff037219 */ /* 0x008fc80000011603 */
[----:B------:R-:W-:Y:S02]  /*21a0*/  SEL R3, R8, R3, !P0 ;  /* 0x0000000308037207 */ /* 0x000fe40004000000 */
[----:B----4-:R-:W-:-:S04]  /*21b0*/  ISETP.NE.AND P1, PT, R16, 0x1, PT ;  /* 0x000000011000780c */ /* 0x010fc80003f25270 */
[----:B------:R-:W-:-:S05]  /*21c0*/  SEL R4, R11, R4, !P1 ;  /* 0x000000040b047207 */ /* 0x000fca0004800000 */
[----:B------:R-:W-:Y:S02]  /*21d0*/  IMAD.IADD R5, R3, 0x1, -R4 ;  /* 0x0000000103057824 */ /* 0x000fe400078e0a04 */
[----:B------:R-:W-:Y:S02]  /*21e0*/  IMAD.IADD R3, R4, 0x1, -R3 ;  /* 0x0000000104037824 */ /* 0x000fe400078e0a03 */
[----:B------:R-:W-:Y:S02]  /*21f0*/  IMAD R11, R5, R16, R11 ;  /* 0x00000010050b7224 */ /* 0x000fe400078e020b */
[----:B------:R-:W-:-:S07]  /*2200*/  IMAD R8, R3, R2, R8 ;  /* 0x0000000203087224 */ /* 0x000fce00078e0208 */
.L_x_34:
[----:B------:R-:W-:Y:S01]  /*2210*/  VIADD R14, R14, 0x1 ;  /* 0x000000010e0e7836 */ /* 0x000fe20000000000 */
[----:B------:R-:W-:Y:S01]  /*2220*/  PLOP3.LUT P1, PT, PT, PT, PT, 0x80, 0x8 ;  /* 0x000000000008781c */ /* 0x000fe20003f2f070 */
[----:B------:R-:W-:Y:S02]  /*2230*/  IMAD.IADD R165, R11, 0x1, R154 ;  /* 0x000000010ba57824 */ /* 0x000fe400078e029a */
[----:B------:R-:W-:Y:S01]  /*2240*/  IMAD.IADD R155, R8, 0x1, R143 ;  /* 0x00000001089b7824 */ /* 0x000fe200078e028f */
[----:B------:R-:W-:-:S04]  /*2250*/  ISETP.NE.AND P0, PT, R14, 0x2, PT ;  /* 0x000000020e00780c */ /* 0x000fc80003f05270 */
[----:B------:R-:W-:Y:S02]  /*2260*/  SEL R2, RZ, 0x1, P0 ;  /* 0x00000001ff027807 */ /* 0x000fe40000000000 */
[----:B------:R-:W-:Y:S02]  /*2270*/  SEL R14, R14, RZ, P0 ;  /* 0x000000ff0e0e7207 */ /* 0x000fe40000000000 */
[----:B------:R-:W-:Y:S01]  /*2280*/  LOP3.LUT R13, R13, R2, RZ, 0x3c, !PT ;  /* 0x000000020d0d7212 */ /* 0x000fe200078e3cff */
[----:B------:R-:W-:Y:S06]  /*2290*/  @P2 BRA `(.L_x_35) ;  /* 0xfffffff000982947 */ /* 0x000fec000383ffff */
[----:B------:R-:W-:Y:S01]  /*22a0*/  UIADD3 UR4, UPT, UPT, UR4, 0x28, URZ ;  /* 0x0000002804047890 */ /* 0x000fe2000fffe0ff */
[----:B------:R-:W-:-:S03]  /*22b0*/  SHF.L.U32 R3, R15, 0x1f, RZ ;  /* 0x0000001f0f037819 */ /* 0x000fc600000006ff */
[----:B------:R-:W-:-:S09]  /*22c0*/  ULEA UR5, UR6, UR4, 0x3 ;  /* 0x0000000406057291 */ /* 0x000fd2000f8e18ff */
[----:B------:R-:W1:Y:S02]  /*22d0*/  SYNCS.PHASECHK.TRANS64.TRYWAIT P0, [UR5], R3 ;  /* 0x00000003ff0075a7 */ /* 0x000e640008001105 */
[----:B-1----:R-:W-:Y:S05]  /*22e0*/  @!P0 BRA `(.L_x_36) ;  /* 0x0000004400c48947 */ /* 0x002fea0003800000 */
.L_x_101:
[----:B------:R-:W-:-:S04]  /*22f0*/  UIADD3 UR6, UPT, UPT, UR6, 0x1, URZ ;  /* 0x0000000106067890 */ /* 0x000fc8000fffe0ff */
[----:B------:R-:W-:-:S04]  /*2300*/  UISETP.NE.AND UP0, UPT, UR6, 0x5, UPT ;  /* 0x000000050600788c */ /* 0x000fc8000bf05270 */
[----:B------:R-:W-:Y:S02]  /*2310*/  USEL UR7, URZ, 0x1, UP0 ;  /* 0x00000001ff077887 */ /* 0x000fe40008000000 */
[----:B------:R-:W-:-:S04]  /*2320*/  USEL UR6, UR6, URZ, UP0 ;  /* 0x000000ff06067287 */ /* 0x000fc80008000000 */
[----:B------:R-:W-:Y:S01]  /*2330*/  ULEA UR5, UR6, UR4, 0x3 ;  /* 0x0000000406057291 */ /* 0x000fe2000f8e18ff */
[----:B------:R-:W-:-:S04]  /*2340*/  LOP3.LUT R2, R15, UR7, RZ, 0x3c, !PT ;  /* 0x000000070f027c12 */ /* 0x000fc8000f8e3cff */
[----:B-1----:R-:W-:-:S04]  /*2350*/  SHF.L.U32 R3, R2, 0x1f, RZ ;  /* 0x0000001f02037819 */ /* 0x002fc800000006ff */
[----:B------:R-:W1:Y:S02]  /*2360*/  SYNCS.PHASECHK.TRANS64.TRYWAIT P0, [UR5], R3 ;  /* 0x00000003ff0075a7 */ /* 0x000e640008001105 */
[----:B-1----:R-:W-:Y:S05]  /*2370*/  @!P0 BRA `(.L_x_37) ;  /* 0x0000004400b88947 */ /* 0x002fea0003800000 */
.L_x_103:
        /* <DEDUP_REMOVED lines=9> */
.L_x_105:
        /* <DEDUP_REMOVED lines=9> */
.L_x_107:
[----:B------:R-:W-:-:S04]  /*24a0*/  UIADD3 UR6, UPT, UPT, UR6, 0x1, URZ ;  /* 0x0000000106067890 */ /* 0x000fc8000fffe0ff */
[----:B------:R-:W-:-:S04]  /*24b0*/  UISETP.NE.AND UP0, UPT, UR6, 0x5, UPT ;  /* 0x000000050600788c */ /* 0x000fc8000bf05270 */
[----:B------:R-:W-:Y:S02]  /*24c0*/  USEL UR5, URZ, 0x1, UP0 ;  /* 0x00000001ff057887 */ /* 0x000fe40008000000 */
[----:B------:R-:W-:-:S04]  /*24d0*/  USEL UR6, UR6, URZ, UP0 ;  /* 0x000000ff06067287 */ /* 0x000fc80008000000 */
[----:B------:R-:W-:Y:S01]  /*24e0*/  ULEA UR6, UR6, UR4, 0x3 ;  /* 0x0000000406067291 */ /* 0x000fe2000f8e18ff */
[----:B-1----:R-:W-:-:S04]  /*24f0*/  LOP3.LUT R3, R2, UR5, RZ, 0x3c, !PT ;  /* 0x0000000502037c12 */ /* 0x002fc8000f8e3cff */
[----:B------:R-:W-:Y:S01]  /*2500*/  SHF.L.U32 R3, R3, 0x1f, RZ ;  /* 0x0000001f03037819 */ /* 0x000fe200000006ff */
[----:B----4-:R-:W-:-:S07]  /*2510*/  IMAD.U32 R0, RZ, RZ, UR6 ;  /* 0x00000006ff007e24 */ /* 0x010fce000f8e00ff */
.L_x_40:
[----:B-1----:R1:W2:Y:S02]  /*2520*/  SYNCS.PHASECHK.TRANS64.TRYWAIT P0, [R0+URZ], R3 ;  /* 0x00000003000075a7 */ /* 0x0022a400080011ff */
[----:B--2---:R-:W-:Y:S05]  /*2530*/  @!P0 NANOSLEEP.SYNCS 0x989680 ;  /* 0x009896800000895d */ /* 0x004fea0003900000 */
[----:B------:R-:W2:Y:S02]  /*2540*/  @!P0 SYNCS.PHASECHK.TRANS64 P0, [R0+URZ], R3 ;  /* 0x00000003000085a7 */ /* 0x000ea400080010ff */
[----:B--2---:R-:W-:Y:S05]  /*2550*/  @P0 EXIT ;  /* 0x000000000000094d */ /* 0x004fea0003800000 */
[----:B------:R-:W-:Y:S05]  /*2560*/  BRA `(.L_x_40) ;  /* 0xfffffffc00ec7947 */ /* 0x000fea000383ffff */
.L_x_17:
[----:B------:R-:W-:-:S04]  /*2570*/  UISETP.NE.AND UP1, UPT, UR37, URZ, UPT ;  /* 0x000000ff2500728c */ /* 0x000fc8000bf25270 */
[----:B------:R-:W-:-:S09]  /*2580*/  UISETP.NE.OR UP1, UPT, UR8, 0x1, UP1 ;  /* 0x000000010800788c */ /* 0x000fd20008f25670 */
[----:B------:R-:W-:Y:S05]  /*2590*/  BRA.U UP1, `(.L_x_41) ;  /* 0x0000000501487547 */ /* 0x000fea000b800000 */
[----:B------:R-:W-:Y:S01]  /*25a0*/  ISETP.NE.AND P2, PT, R2, RZ, PT ;  /* 0x000000ff0200720c */ /* 0x000fe20003f45270 */
[----:B------:R-:W-:Y:S01]  /*25b0*/  IMAD.MOV.U32 R12, RZ, RZ, 0x1 ;  /* 0x00000001ff0c7424 */ /* 0x000fe200078e00ff */
[----:B------:R-:W-:Y:S02]  /*25c0*/  CS2R R10, SRZ ;  /* 0x00000000000a7805 */ /* 0x000fe4000001ff00 */
[----:B------:R-:W-:Y:S01]  /*25d0*/  CS2R R8, SRZ ;  /* 0x0000000000087805 */ /* 0x000fe2000001ff00 */
[----:B------:R-:W-:Y:S01]  /*25e0*/  UMOV UR4, 0x400 ;  /* 0x0000040000047882 */ /* 0x000fe20000000000 */
[----:B------:R-:W-:Y:S01]  /*25f0*/  UMOV UR6, URZ ;  /* 0x000000ff00067c82 */ /* 0x000fe20008000000 */
[----:B------:R-:W-:-:S12]  /*2600*/  ULEA UR37, UR37, UR4, 0x18 ;  /* 0x0000000425257291 */ /* 0x000fd8000f8ec0ff */
.L_x_45:
[----:B------:R-:W-:Y:S02]  /*2610*/  LEA R0, R8, UR37, 0x3 ;  /* 0x0000002508007c11 */ /* 0x000fe4000f8e18ff */
[----:B------:R-:W-:-:S03]  /*2620*/  SHF.L.U32 R5, R9, 0x1f, RZ ;  /* 0x0000001f09057819 */ /* 0x000fc600000006ff */
[----:B------:R-:W-:Y:S01]  /*2630*/  VIADD R4, R0, 0xe0 ;  /* 0x000000e000047836 */ /* 0x000fe20000000000 */
[----:B------:R-:W1:Y:S02]  /*2640*/  SYNCS.PHASECHK.TRANS64.TRYWAIT P0, [R0+URZ+0xd0], R5 ;  /* 0x0000d005000075a7 */ /* 0x000e6400080011ff */
[----:B-1----:R-:W-:Y:S05]  /*2650*/  @!P0 BRA `(.L_x_42) ;  /* 0x0000004400488947 */ /* 0x002fea0003800000 */
.L_x_108:
[----:B------:R-:W-:Y:S01]  /*2660*/  ULEA UR5, UR6, UR37, 0x3 ;  /* 0x0000002506057291 */ /* 0x000fe2000f8e18ff */
[----:B------:R-:W-:Y:S02]  /*2670*/  PRMT R4, RZ, 0x654, R4 ;  /* 0x00000654ff047816 */ /* 0x000fe40000000004 */
[----:B-1----:R-:W-:Y:S01]  /*2680*/  SHF.L.U32 R5, R12, 0x1f, RZ ;  /* 0x0000001f0c057819 */ /* 0x002fe200000006ff */
[----:B------:R-:W-:Y:S01]  /*2690*/  UIADD3 UR4, UPT, UPT, UR5, 0x70, URZ ;  /* 0x0000007005047890 */ /* 0x000fe2000fffe0ff */
[----:B------:R1:W-:Y:S05]  /*26a0*/  SYNCS.ARRIVE.TRANS64.RED.A1T0 RZ, [R4+URZ], RZ ;  /* 0x000000ff04ff79a7 */ /* 0x0003ea00081004ff */
[----:B------:R-:W-:Y:S01]  /*26b0*/  IMAD.U32 R7, RZ, RZ, UR4 ;  /* 0x00000004ff077e24 */ /* 0x000fe2000f8e00ff */
[----:B------:R-:W2:Y:S04]  /*26c0*/  SYNCS.PHASECHK.TRANS64.TRYWAIT P0, [UR5+0x80], R5 ;  /* 0x00008005ff0075a7 */ /* 0x000ea80008001105 */
[----:B------:R-:W-:Y:S01]  /*26d0*/  PRMT R6, R2, 0x654, R7 ;  /* 0x0000065402067816 */ /* 0x000fe20000000007 */
[----:B-1----:R-:W-:Y:S01]  /*26e0*/  @!P2 IMAD.MOV.U32 R4, RZ, RZ, 0x10 ;  /* 0x00000010ff04a424 */ /* 0x002fe200078e00ff */
[----:B--2---:R-:W-:Y:S06]  /*26f0*/  @!P0 BRA `(.L_x_43) ;  /* 0x0000004400348947 */ /* 0x004fec0003800000 */
.L_x_110:
[----:B------:R-:W-:Y:S01]  /*2700*/  ULEA UR4, UR6, UR37, 0x4 ;  /* 0x0000002506047291 */ /* 0x000fe2000f8e20ff */
[----:B------:R-:W-:Y:S01]  /*2710*/  SEL R3, R6, R3, !P2 ;  /* 0x0000000306037207 */ /* 0x000fe20005000000 */
[----:B------:R-:W-:Y:S01]  /*2720*/  UIADD3 UR5, UPT, UPT, UR5, 0x70, URZ ;  /* 0x0000007005057890 */ /* 0x000fe2000fffe0ff */
[----:B-1----:R-:W-:Y:S01]  /*2730*/  LEA R0, R11, UR37, 0x3 ;  /* 0x000000250b007c11 */ /* 0x002fe2000f8e18ff */
[----:B------:R-:W-:Y:S01]  /*2740*/  UIADD3 UR4, UPT, UPT, UR4, 0x100, URZ ;  /* 0x0000010004047890 */ /* 0x000fe2000fffe0ff */
[----:B------:R-:W-:Y:S01]  /*2750*/  SHF.L.U32 R5, R10, 0x1f, RZ ;  /* 0x0000001f0a057819 */ /* 0x000fe200000006ff */
[----:B------:R1:W-:Y:S01]  /*2760*/  @!P2 SYNCS.ARRIVE.TRANS64.RED RZ, [R3+URZ], R4 ;  /* 0x0000000403ffa9a7 */ /* 0x0003e200080004ff */
[----:B------:R-:W-:Y:S01]  /*2770*/  UIADD3 UR6, UPT, UPT, UR6, 0x1, URZ ;  /* 0x0000000106067890 */ /* 0x000fe2000fffe0ff */
[----:B------:R-:W-:-:S03]  /*2780*/  VIADD R8, R8, 0x1 ;  /* 0x0000000108087836 */ /* 0x000fc60000000000 */
[----:B------:R-:W-:Y:S02]  /*2790*/  UISETP.NE.AND UP0, UPT, UR6, 0x2, UPT ;  /* 0x000000020600788c */ /* 0x000fe4000bf05270 */
[----:B------:R-:W-:Y:S06]  /*27a0*/  UGETNEXTWORKID.BROADCAST [UR4], [UR5] ;  /* 0x00000000040073ca */ /* 0x000fec0008000100 */
[----:B------:R-:W-:Y:S01]  /*27b0*/  USEL UR4, URZ, 0x1, UP0 ;  /* 0x00000001ff047887 */ /* 0x000fe20008000000 */
[----:B------:R-:W-:Y:S01]  /*27c0*/  ISETP.NE.AND P0, PT, R8, 0x2, PT ;  /* 0x000000020800780c */ /* 0x000fe20003f05270 */
[----:B------:R-:W-:Y:S01]  /*27d0*/  USEL UR6, UR6, URZ, UP0 ;  /* 0x000000ff06067287 */ /* 0x000fe20008000000 */
[----:B------:R-:W2:Y:S03]  /*27e0*/  SYNCS.PHASECHK.TRANS64.TRYWAIT P1, [R0+URZ+0x70], R5 ;  /* 0x00007005000075a7 */ /* 0x000ea600080211ff */
[----:B------:R-:W-:Y:S01]  /*27f0*/  LOP3.LUT R12, R12, UR4, RZ, 0x3c, !PT ;  /* 0x000000040c0c7c12 */ /* 0x000fe2000f8e3cff */
[----:B-12---:R-:W-:Y:S07]  /*2800*/  @!P1 BRA `(.L_x_44) ;  /* 0x0000004400089947 */ /* 0x006fee0003800000 */
.L_x_111:
[C---:B------:R-:W-:Y:S01]  /*2810*/  LEA R4, R11.reuse, UR37, 0x4 ;  /* 0x000000250b047c11 */ /* 0x040fe2000f8e20ff */
[----:B-1----:R-:W-:Y:S01]  /*2820*/  VIADD R0, R0, 0x80 ;  /* 0x0000008000007836 */ /* 0x002fe20000000000 */
[----:B------:R-:W-:Y:S01]  /*2830*/  SEL R8, R8, RZ, P0 ;  /* 0x000000ff08087207 */ /* 0x000fe20000000000 */
[----:B------:R-:W-:-:S03]  /*2840*/  VIADD R11, R11, 0x1 ;  /* 0x000000010b0b7836 */ /* 0x000fc60000000000 */
[----:B------:R-:W1:Y:S01]  /*2850*/  LDS.128 R4, [R4+0x100] ;  /* 0x0001000004047984 */ /* 0x000e620000000c00 */
[----:B------:R-:W-:Y:S02]  /*2860*/  PRMT R0, RZ, 0x654, R0 ;  /* 0x00000654ff007816 */ /* 0x000fe40000000000 */
[C---:B------:R-:W-:Y:S01]  /*2870*/  ISETP.NE.AND P1, PT, R11.reuse, 0x2, PT ;  /* 0x000000020b00780c */ /* 0x040fe20003f25270 */
[----:B------:R-:W-:Y:S01]  /*2880*/  @!PT LDS RZ, [RZ] ;  /* 0x00000000fffff984 */ /* 0x000fe20000000800 */
[----:B------:R-:W-:Y:S01]  /*2890*/  @!PT LDS RZ, [RZ] ;  /* 0x00000000fffff984 */ /* 0x000fe20000000800 */
[----:B------:R-:W-:Y:S01]  /*28a0*/  @!PT LDS RZ, [RZ] ;  /* 0x00000000fffff984 */ /* 0x000fe20000000800 */
[----:B------:R-:W-:Y:S01]  /*28b0*/  @!PT LDS RZ, [RZ] ;  /* 0x00000000fffff984 */ /* 0x000fe20000000800 */
[----:B------:R2:W-:Y:S06]  /*28c0*/  MEMBAR.ALL.CTA ;  /* 0x0000000000007992 */ /* 0x0005ec0000008000 */
[----:B--2---:R-:W2:Y:S01]  /*28d0*/  FENCE.VIEW.ASYNC.S ;  /* 0x00000000000073c6 */ /* 0x004ea20000000000 */
[----:B------:R-:W-:Y:S01]  /*28e0*/  SEL R11, R11, RZ, P1 ;  /* 0x000000ff0b0b7207 */ /* 0x000fe20000800000 */
[----:B--2---:R2:W-:Y:S01]  /*28f0*/  SYNCS.ARRIVE.TRANS64.RED.A1T0 RZ, [R0+URZ], RZ ;  /* 0x000000ff00ff79a7 */ /* 0x0045e200081004ff */
[----:B-1----:R-:W-:-:S02]  /*2900*/  LOP3.LUT P3, RZ, R6, 0x1, RZ, 0xc0, !PT ;  /* 0x0000000106ff7812 */ /* 0x002fc4000786c0ff */
[----:B------:R-:W-:-:S04]  /*2910*/  SEL R5, RZ, 0x1, P1 ;  /* 0x00000001ff057807 */ /* 0x000fc80000800000 */
[----:B------:R-:W-:Y:S02]  /*2920*/  LOP3.LUT R10, R10, R5, RZ, 0x3c, !PT ;  /* 0x000000050a0a7212 */ /* 0x000fe400078e3cff */
[----:B--2---:R-:W-:-:S04]  /*2930*/  SEL R0, RZ, 0x1, P0 ;  /* 0x00000001ff007807 */ /* 0x004fc80000000000 */
[----:B------:R-:W-:Y:S01]  /*2940*/  LOP3.LUT R9, R9, R0, RZ, 0x3c, !PT ;  /* 0x0000000009097212 */ /* 0x000fe200078e3cff */
[----:B------:R-:W-:Y:S06]  /*2950*/  @P3 BRA `(.L_x_45) ;  /* 0xfffffffc002c3947 */ /* 0x000fec000383ffff */
[----:B------:R-:W-:Y:S01]  /*2960*/  ULEA UR5, UR6, UR37, 0x3 ;  /* 0x0000002506057291 */ /* 0x000fe2000f8e18ff */
[----:B------:R-:W-:-:S08]  /*2970*/  SHF.L.U32 R3, R12, 0x1f, RZ ;  /* 0x0000001f0c037819 */ /* 0x000fd000000006ff */
[----:B------:R-:W1:Y:S02]  /*2980*/  SYNCS.PHASECHK.TRANS64 P0, [UR5+0x80], R3 ;  /* 0x00008003ff0075a7 */ /* 0x000e640008001005 */
[----:B-1----:R-:W-:Y:S05]  /*2990*/  @P0 BRA `(.L_x_46) ;  /* 0x0000000000080947 */ /* 0x002fea0003800000 */
[----:B------:R-:W1:Y:S02]  /*29a0*/  SYNCS.PHASECHK.TRANS64.TRYWAIT P0, [UR5+0x80], R3 ;  /* 0x00008003ff0075a7 */ /* 0x000e640008001105 */
[----:B-1----:R-:W-:Y:S05]  /*29b0*/  @!P0 BRA `(.L_x_47) ;  /* 0x0000004000b08947 */ /* 0x002fea0003800000 */
.L_x_46:
[----:B------:R-:W-:-:S04]  /*29c0*/  UIADD3 UR4, UPT, UPT, UR6, 0x1, URZ ;  /* 0x0000000106047890 */ /* 0x000fc8000fffe0ff */
[----:B------:R-:W-:-:S04]  /*29d0*/  UISETP.NE.AND UP0, UPT, UR4, 0x2, UPT ;  /* 0x000000020400788c */ /* 0x000fc8000bf05270 */
[----:B------:R-:W-:Y:S02]  /*29e0*/  USEL UR7, URZ, 0x1, UP0 ;  /* 0x00000001ff077887 */ /* 0x000fe40008000000 */
[----:B------:R-:W-:-:S04]  /*29f0*/  USEL UR4, UR4, URZ, UP0 ;  /* 0x000000ff04047287 */ /* 0x000fc80008000000 */
[----:B------:R-:W-:Y:S01]  /*2a00*/  ULEA UR4, UR4, UR37, 0x3 ;  /* 0x0000002504047291 */ /* 0x000fe2000f8e18ff */
[----:B-1----:R-:W-:-:S04]  /*2a10*/  LOP3.LUT R3, R12, UR7, RZ, 0x3c, !PT ;  /* 0x000000070c037c12 */ /* 0x002fc8000f8e3cff */
[----:B------:R-:W-:-:S04]  /*2a20*/  SHF.L.U32 R0, R3, 0x1f, RZ ;  /* 0x0000001f03007819 */ /* 0x000fc800000006ff */
[----:B------:R-:W1:Y:S02]  /*2a30*/  SYNCS.PHASECHK.TRANS64 P0, [UR4+0x80], R0 ;  /* 0x00008000ff0075a7 */ /* 0x000e640008001004 */
[----:B-1----:R-:W-:Y:S05]  /*2a40*/  @P0 EXIT ;  /* 0x000000000000094d */ /* 0x002fea0003800000 */
[----:B------:R-:W-:Y:S02]  /*2a50*/  SHF.L.U32 R3, R3, 0x1f, RZ ;  /* 0x0000001f03037819 */ /* 0x000fe400000006ff */
[----:B------:R-:W-:-:S07]  /*2a60*/  MOV R0, UR4 ;  /* 0x0000000400007c02 */ /* 0x000fce0008000f00 */
.L_x_48:
[----:B-1----:R1:W2:Y:S02]  /*2a70*/  SYNCS.PHASECHK.TRANS64.TRYWAIT P0, [R0+URZ+0x80], R3 ;  /* 0x00008003000075a7 */ /* 0x0022a400080011ff */
[----:B--2---:R-:W-:Y:S05]  /*2a80*/  @!P0 NANOSLEEP.SYNCS 0x989680 ;  /* 0x009896800000895d */ /* 0x004fea0003900000 */
[----:B------:R-:W2:Y:S02]  /*2a90*/  @!P0 SYNCS.PHASECHK.TRANS64 P0, [R0+URZ+0x80], R3 ;  /* 0x00008003000085a7 */ /* 0x000ea400080010ff */
[----:B--2---:R-:W-:Y:S05]  /*2aa0*/  @P0 EXIT ;  /* 0x000000000000094d */ /* 0x004fea0003800000 */
[----:B------:R-:W-:Y:S05]  /*2ab0*/  BRA `(.L_x_48) ;  /* 0xfffffffc00ec7947 */ /* 0x000fea000383ffff */
.L_x_41:
[----:B------:R-:W-:-:S09]  /*2ac0*/  UISETP.NE.AND UP1, UPT, UR8, URZ, UPT ;  /* 0x000000ff0800728c */ /* 0x000fd2000bf25270 */
[----:B------:R-:W-:Y:S05]  /*2ad0*/  BRA.U UP1, `(.L_x_49) ;  /* 0x0000000d01607547 */ /* 0x000fea000b800000 */
[----:B------:R-:W-:Y:S01]  /*2ae0*/  UMOV UR4, 0x40 ;  /* 0x0000004000047882 */ /* 0x000fe20000000000 */
[----:B------:R-:W-:Y:S01]  /*2af0*/  NOP ;  /* 0x0000000000007918 */ /* 0x000fe20000000000 */
[----:B------:R-:W-:Y:S01]  /*2b00*/  ULEA UR4, UR37, UR4, 0x18 ;  /* 0x0000000425047291 */ /* 0x000fe2000f8ec0ff */
[----:B------:R-:W-:Y:S02]  /*2b10*/  UMOV UR5, 0x400 ;  /* 0x0000040000057882 */ /* 0x000fe40000000000 */
[----:B------:R-:W-:-:S06]  /*2b20*/  ULEA UR37, UR37, UR5, 0x18 ;  /* 0x0000000525257291 */ /* 0x000fcc000f8ec0ff */
[----:B------:R-:W1:Y:S02]  /*2b30*/  LDS.U8 R0, [UR4+0x1c] ;  /* 0x00001c04ff007984 */ /* 0x000e640008000000 */
[----:B-1----:R-:W-:-:S13]  /*2b40*/  ISETP.NE.AND P0, PT, R0, RZ, PT ;  /* 0x000000ff0000720c */ /* 0x002fda0003f05270 */
[----:B------:R-:W-:Y:S05]  /*2b50*/  @P0 BRA `(.L_x_50) ;  /* 0x0000000000580947 */ /* 0x000fea0003800000 */
[----:B------:R-:W-:-:S13]  /*2b60*/  ELECT P0, URZ, PT ;  /* 0x0000000000ff782f */ /* 0x000fda0003800000 */
[----:B------:R-:W-:Y:S05]  /*2b70*/  @!P0 BRA `(.L_x_51) ;  /* 0x0000000000608947 */ /* 0x000fea0003800000 */
[----:B------:R-:W-:Y:S01]  /*2b80*/  UMOV UR5, 0x10 ;  /* 0x0000001000057882 */ /* 0x000fe20000000000 */
[----:B------:R-:W-:Y:S01]  /*2b90*/  HFMA2 R0, -RZ, RZ, 0, 5.9604644775390625e-08 ;  /* 0x00000001ff007431 */ /* 0x000fe200000001ff */
[----:B------:R-:W-:-:S03]  /*2ba0*/  MOV R2, 0xffff ;  /* 0x0000ffff00027802 */ /* 0x000fc60000000f00 */
[----:B------:R-:W-:Y:S04]  /*2bb0*/  DEPBAR.LE SB1, 0x36 ;  /* 0x00009d800000791a */ /* 0x000fe80000000000 */
[----:B------:R-:W1:Y:S02]  /*2bc0*/  UTCATOMSWS.FIND_AND_SET.ALIGN UP0, UR5, UR5 ;  /* 0x00000005000575e3 */ /* 0x000e640008000800 */
[----:B-1----:R-:W-:Y:S01]  /*2bd0*/  MOV R3, UR5 ;  /* 0x0000000500037c02 */ /* 0x002fe20008000f00 */
[----:B------:R-:W-:Y:S06]  /*2be0*/  BRA.U UP0, `(.L_x_52) ;  /* 0x0000000100187547 */ /* 0x000fec000b800000 */
.L_x_53:
[----:B------:R-:W-:Y:S05]  /*2bf0*/  NANOSLEEP 0x64 ;  /* 0x000000640000795d */ /* 0x000fea0003800000 */
[----:B------:R-:W-:-:S05]  /*2c00*/  UMOV UR5, 0x10 ;  /* 0x0000001000057882 */ /* 0x000fca0000000000 */
[----:B------:R-:W-:Y:S04]  /*2c10*/  DEPBAR.LE SB1, 0x36 ;  /* 0x00009d800000791a */ /* 0x000fe80000000000 */
[----:B------:R-:W1:Y:S02]  /*2c20*/  UTCATOMSWS.FIND_AND_SET.ALIGN UP0, UR5, UR5 ;  /* 0x00000005000575e3 */ /* 0x000e640008000800 */
[----:B-1----:R-:W-:Y:S01]  /*2c30*/  MOV R3, UR5 ;  /* 0x0000000500037c02 */ /* 0x002fe20008000f00 */
[----:B------:R-:W-:Y:S05]  /*2c40*/  BRA.U !UP0, `(.L_x_53) ;  /* 0xfffffffd08e87547 */ /* 0x000fea000b83ffff */
.L_x_52:
[-C--:B------:R-:W-:Y:S02]  /*2c50*/  SHF.L.U32 R2, R2, R3.reuse, RZ ;  /* 0x0000000302027219 */ /* 0x080fe400000006ff */
[----:B------:R-:W-:Y:S01]  /*2c60*/  SHF.L.U32 R0, R0, R3, RZ ;  /* 0x0000000300007219 */ /* 0x000fe200000006ff */
[----:B------:R-:W-:Y:S02]  /*2c70*/  IMAD.SHL.U32 R3, R3, 0x20, RZ ;  /* 0x0000002003037824 */ /* 0x000fe400078e00ff */
[----:B------:R1:W-:Y:S04]  /*2c80*/  ATOMS.OR RZ, [UR4+0x14], R2 ;  /* 0x00001402ffff798c */ /* 0x0003e8000b000004 */
[----:B------:R1:W-:Y:S04]  /*2c90*/  ATOMS.OR RZ, [UR4+0x18], R0 ;  /* 0x00001800ffff798c */ /* 0x0003e8000b000004 */
[----:B------:R1:W-:Y:S01]  /*2ca0*/  STS [UR37+0x120], R3 ;  /* 0x00012003ff007988 */ /* 0x0003e20008000825 */
[----:B------:R-:W-:Y:S05]  /*2cb0*/  BRA `(.L_x_51) ;  /* 0x0000000000107947 */ /* 0x000fea0003800000 */
.L_x_50:
[----:B------:R-:W-:Y:S02]  /*2cc0*/  MOV R0, 0xffffffff ;  /* 0xffffffff00007802 */ /* 0x000fe40000000f00 */
[----:B------:R-:W-:-:S03]  /*2cd0*/  MOV R2, 0x2d00 ;  /* 0x00002d0000027802 */ /* 0x000fc60000000f00 */
[----:B------:R1:W-:Y:S04]  /*2ce0*/  STS [UR37+0x120], R0 ;  /* 0x00012000ff007988 */ /* 0x0003e80008000825 */
[----:B-1-3-5:R-:W-:Y:S05]  /*2cf0*/  CALL.REL.NOINC `($__internal_1_$__cuda_sm10x_tcgen05_guardrail_trap_phase_invalid_during_alloc) ;  /* 0x00000044002c7944 */ /* 0x02afea0003c00000 */
.L_x_51:
[----:B------:R-:W-:Y:S05]  /*2d00*/  WARPSYNC.ALL ;  /* 0x0000000000007948 */ /* 0x000fea0003800000 */
[----:B------:R-:W2:Y:S01]  /*2d10*/  S2UR UR6, SR_CgaCtaId ;  /* 0x00000000000679c3 */ /* 0x000ea20000008800 */
[----:B------:R-:W-:Y:S01]  /*2d20*/  UMOV UR4, 0x400 ;  /* 0x0000040000047882 */ /* 0x000fe20000000000 */
[----:B------:R-:W-:-:S06]  /*2d30*/  NOP ;  /* 0x0000000000007918 */ /* 0x000fcc0000000000 */
[----:B------:R-:W-:Y:S06]  /*2d40*/  BAR.ARV 0x6, 0xa0 ;  /* 0x0182800000007b1d */ /* 0x000fec0000002000 */
[----:B------:R-:W4:Y:S01]  /*2d50*/  LDCU UR7, c[0x0][0x38c] ;  /* 0x00007180ff0777ac */ /* 0x000f220008000800 */
[----:B------:R-:W-:Y:S01]  /*2d60*/  IMAD.MOV.U32 R11, RZ, RZ, 0x1 ;  /* 0x00000001ff0b7424 */ /* 0x000fe200078e00ff */
[----:B------:R-:W-:Y:S01]  /*2d70*/  CS2R R8, SRZ ;  /* 0x0000000000087805 */ /* 0x000fe2000001ff00 */
[----:B------:R-:W-:Y:S01]  /*2d80*/  IMAD.MOV.U32 R10, RZ, RZ, RZ ;  /* 0x000000ffff0a7224 */ /* 0x000fe200078e00ff */
[----:B------:R-:W-:Y:S01]  /*2d90*/  UMOV UR18, URZ ;  /* 0x000000ff00127c82 */ /* 0x000fe20008000000 */
[----:B------:R-:W-:Y:S01]  /*2da0*/  UMOV UR17, URZ ;  /* 0x000000ff00117c82 */ /* 0x000fe20008000000 */
[----:B------:R-:W-:Y:S01]  /*2db0*/  UMOV UR20, 0x0 ;  /* 0x0000000000147882 */ /* 0x000fe20000000000 */
[----:B------:R-:W-:Y:S01]  /*2dc0*/  UMOV UR21, 0x8100490 ;  /* 0x0810049000157882 */ /* 0x000fe20000000000 */
[----:B--2---:R-:W-:Y:S01]  /*2dd0*/  ULEA UR6, UR6, UR4, 0x18 ;  /* 0x0000000406067291 */ /* 0x004fe2000f8ec0ff */
[----:B------:R-:W2:Y:S03]  /*2de0*/  LDCU UR4, c[0x0][0x38c] ;  /* 0x00007180ff0477ac */ /* 0x000ea60008000800 */
[----:B------:R-:W-:-:S02]  /*2df0*/  UIADD3 UR11, UPT, UPT, UR6, 0x4400, URZ ;  /* 0x00004400060b7890 */ /* 0x000fc4000fffe0ff */
[----:B----4-:R-:W-:-:S03]  /*2e00*/  UIADD3 UR7, UPT, UPT, UR7, 0x1f, URZ ;  /* 0x0000001f07077890 */ /* 0x010fc6000fffe0ff */
[----:B-1----:R-:W1:Y:S01]  /*2e10*/  LDS R0, [UR6+0x120] ;  /* 0x00012006ff007984 */ /* 0x002e620008000800 */
[----:B------:R-:W-:Y:S02]  /*2e20*/  UIADD3 UR12, UPT, UPT, UR6, 0x9400, URZ ;  /* 0x00009400060c7890 */ /* 0x000fe4000fffe0ff */
[----:B------:R-:W-:Y:S02]  /*2e30*/  USHF.R.S32.HI UR5, URZ, 0x1f, UR7 ;  /* 0x0000001fff057899 */ /* 0x000fe40008011407 */
[----:B------:R-:W-:Y:S02]  /*2e40*/  USHF.R.U32.HI UR11, URZ, 0x4, UR11 ;  /* 0x00000004ff0b7899 */ /* 0x000fe4000801160b */
[----:B------:R-:W-:Y:S02]  /*2e50*/  ULEA.HI UR5, UR5, UR7, URZ, 0x5 ;  /* 0x0000000705057291 */ /* 0x000fe4000f8f28ff */
[----:B------:R-:W-:Y:S02]  /*2e60*/  USHF.R.U32.HI UR12, URZ, 0x4, UR12 ;  /* 0x00000004ff0c7899 */ /* 0x000fe4000801160c */
[----:B------:R-:W-:-:S02]  /*2e70*/  USHF.R.S32.HI UR5, URZ, 0x5, UR5 ;  /* 0x00000005ff057899 */ /* 0x000fc40008011405 */
[----:B------:R-:W-:Y:S02]  /*2e80*/  ULOP3.LUT UR11, UR11, 0x3fff, URZ, 0xc0, !UPT ;  /* 0x00003fff0b0b7892 */ /* 0x000fe4000f8ec0ff */
[----:B------:R-:W-:Y:S02]  /*2e90*/  UISETP.LT.AND UP0, UPT, UR5, 0x1, UPT ;  /* 0x000000010500788c */ /* 0x000fe4000bf01270 */
[----:B------:R-:W-:Y:S02]  /*2ea0*/  ULOP3.LUT UR12, UR12, 0x3fff, URZ, 0xc0, !UPT ;  /* 0x00003fff0c0c7892 */ /* 0x000fe4000f8ec0ff */
[----:B------:R-:W-:Y:S02]  /*2eb0*/  USEL UR10, UR5, 0x1, !UP0 ;  /* 0x00000001050a7887 */ /* 0x000fe4000c000000 */
[----:B------:R-:W-:Y:S02]  /*2ec0*/  ULOP3.LUT UR11, UR11, 0x10000, URZ, 0xfc, !UPT ;  /* 0x000100000b0b7892 */ /* 0x000fe4000f8efcff */
[----:B------:R-:W-:-:S02]  /*2ed0*/  ULOP3.LUT UR12, UR12, 0x10000, URZ, 0xfc, !UPT ;  /* 0x000100000c0c7892 */ /* 0x000fc4000f8efcff */
[----:B------:R-:W-:Y:S02]  /*2ee0*/  UIADD3 UR10, UPT, UPT, -UR10, URZ, URZ ;  /* 0x000000ff0a0a7290 */ /* 0x000fe4000fffe1ff */
[----:B--2---:R-:W-:Y:S01]  /*2ef0*/  UISETP.GE.AND UP3, UPT, UR4, 0x1, UPT ;  /* 0x000000010400788c */ /* 0x004fe2000bf66270 */
[----:B-1----:R-:W-:-:S15]  /*2f00*/  R2UR UR19, R0 ;  /* 0x00000000001372ca */ /* 0x002fde00000e0000 */
.L_x_60:
[----:B------:R-:W-:Y:S02]  /*2f10*/  LEA R0, R10, UR6, 0x3 ;  /* 0x000000060a007c11 */ /* 0x000fe4000f8e18ff */
[----:B------:R-:W-:Y:S02]  /*2f20*/  SHF.L.U32 R5, R9, 0x1f, RZ ;  /* 0x0000001f09057819 */ /* 0x000fe400000006ff */
[----:B------:R-:W-:Y:S01]  /*2f30*/  PLOP3.LUT P0, PT, PT, PT, UP3, 0x80, 0x8 ;  /* 0x000000000008781c */ /* 0x000fe20003f0f038 */
[----:B------:R-:W-:Y:S01]  /*2f40*/  VIADD R3, R0, 0x80 ;  /* 0x0000008000037836 */ /* 0x000fe20000000000 */
[----:B-1----:R-:W1:Y:S02]  /*2f50*/  SYNCS.PHASECHK.TRANS64.TRYWAIT P1, [R0+URZ+0x70], R5 ;  /* 0x00007005000075a7 */ /* 0x002e6400080211ff */
[----:B-1--4-:R-:W-:Y:S09]  /*2f60*/  @!P1 BRA `(.L_x_54) ;  /* 0x0000003c005c9947 */ /* 0x012ff20003800000 */
.L_x_113:
[----:B------:R-:W-:Y:S01]  /*2f70*/  LEA R4, R10, UR6, 0x4 ;  /* 0x000000060a047c11 */ /* 0x000fe2000f8e20ff */
[----:B------:R-:W-:Y:S01]  /*2f80*/  @UP3 ULEA UR4, UR17, UR6, 0x3 ;  /* 0x0000000611043291 */ /* 0x000fe2000f8e18ff */
[----:B------:R-:W-:Y:S01]  /*2f90*/  PLOP3.LUT P2, PT, PT, PT, PT, 0x80, 0x8 ;  /* 0x000000000008781c */ /* 0x000fe20003f4f070 */
[----:B------:R-:W-:Y:S01]  /*2fa0*/  ULEA UR9, UR18, UR6, 0x3 ;  /* 0x0000000612097291 */ /* 0x000fe2000f8e18ff */
[----:B------:R-:W-:Y:S02]  /*2fb0*/  PRMT R3, RZ, 0x654, R3 ;  /* 0x00000654ff037816 */ /* 0x000fe40000000003 */
[----:B-1----:R-:W1:Y:S01]  /*2fc0*/  LDS.128 R4, [R4+0x100] ;  /* 0x0001000004047984 */ /* 0x002e620000000c00 */
[----:B------:R-:W-:Y:S02]  /*2fd0*/  @P0 SHF.L.U32 R2, R8, 0x1f, RZ ;  /* 0x0000001f08020819 */ /* 0x000fe400000006ff */
[----:B------:R-:W-:Y:S01]  /*2fe0*/  SHF.L.U32 R0, R11, 0x1f, RZ ;  /* 0x0000001f0b007819 */ /* 0x000fe200000006ff */
[----:B------:R-:W-:Y:S01]  /*2ff0*/  @!PT LDS RZ, [RZ] ;  /* 0x00000000fffff984 */ /* 0x000fe20000000800 */
[----:B------:R-:W-:Y:S01]  /*3000*/  @!PT LDS RZ, [RZ] ;  /* 0x00000000fffff984 */ /* 0x000fe20000000800 */
[----:B------:R-:W-:Y:S01]  /*3010*/  @!PT LDS RZ, [RZ] ;  /* 0x00000000fffff984 */ /* 0x000fe20000000800 */
[----:B------:R-:W-:Y:S01]  /*3020*/  @!PT LDS RZ, [RZ] ;  /* 0x00000000fffff984 */ /* 0x000fe20000000800 */
[----:B------:R2:W-:Y:S06]  /*3030*/  MEMBAR.ALL.CTA ;  /* 0x0000000000007992 */ /* 0x0005ec0000008000 */
[----:B--2---:R-:W2:Y:S02]  /*3040*/  FENCE.VIEW.ASYNC.S ;  /* 0x00000000000073c6 */ /* 0x004ea40000000000 */
[----:B--2---:R2:W-:Y:S01]  /*3050*/  SYNCS.ARRIVE.TRANS64.RED.A1T0 RZ, [R3+URZ], RZ ;  /* 0x000000ff03ff79a7 */ /* 0x0045e200081004ff */
[----:B------:R2:W4:Y:S01]  /*3060*/  @P0 SYNCS.PHASECHK.TRANS64.TRYWAIT P2, [UR4], R2 ;  /* 0x00000002ff0005a7 */ /* 0x0005220008041104 */
[----:B-1----:R-:W-:Y:S01]  /*3070*/  LOP3.LUT P1, RZ, R6, 0x1, RZ, 0xc0, !PT ;  /* 0x0000000106ff7812 */ /* 0x002fe2000782c0ff */
[----:B------:R-:W1:Y:S02]  /*3080*/  SYNCS.PHASECHK.TRANS64.TRYWAIT P0, [UR9+0xb0], R0 ;  /* 0x0000b000ff0075a7 */ /* 0x000e640008001109 */
[----:B-12-4-:R-:W-:Y:S10]  /*3090*/  @!P0 BRA `(.L_x_55) ;  /* 0x0000003c00248947 */ /* 0x016ff40003800000 */
.L_x_115:
[----:B------:R-:W-:Y:S01]  /*30a0*/  IADD3 R10, PT, PT, R10, 0x1, RZ ;  /* 0x000000010a0a7810 */ /* 0x000fe20007ffe0ff */
[----:B------:R-:W-:Y:S06]  /*30b0*/  BRA.U !UP3, `(.L_x_56) ;  /* 0x000000010b887547 */ /* 0x000fec000b800000 */
[----:B------:R-:W-:Y:S02]  /*30c0*/  ULEA UR8, UR18, UR19, 0x6 ;  /* 0x0000001312087291 */ /* 0x000fe4000f8e30ff */
[----:B------:R-:W-:Y:S01]  /*30d0*/  UPLOP3.LUT UP4, UPT, UPT, UPT, UPT, 0x40, 0x4 ;  /* 0x000000000004789c */ /* 0x000fe20003f8e870 */
[----:B------:R-:W-:Y:S01]  /*30e0*/  UMOV UR16, UR10 ;  /* 0x0000000a00107c82 */ /* 0x000fe20008000000 */
[----:B------:R-:W-:Y:S01]  /*30f0*/  UMOV UR15, UR5 ;  /* 0x00000005000f7c82 */ /* 0x000fe20008000000 */
[----:B------:R-:W-:-:S08]  /*3100*/  UMOV UR14, UR17 ;  /* 0x00000011000e7c82 */ /* 0x000fd00008000000 */
.L_x_59:
[----:B------:R-:W-:Y:S02]  /*3110*/  UIADD3 UR16, UPT, UPT, UR16, 0x1, URZ ;  /* 0x0000000110107890 */ /* 0x000fe4000fffe0ff */
[----:B--2---:R-:W-:Y:S02]  /*3120*/  ULEA UR7, UR14, UR6, 0x3 ;  /* 0x000000060e077291 */ /* 0x004fe4000f8e18ff */
[----:B------:R-:W-:Y:S01]  /*3130*/  UISETP.NE.AND UP0, UPT, UR16, URZ, UPT ;  /* 0x000000ff1000728c */ /* 0x000fe2000bf05270 */
[----:B----4-:R-:W-:Y:S10]  /*3140*/  @P2 BRA `(.L_x_57) ;  /* 0x00000000000c2947 */ /* 0x010ff40003800000 */
[----:B-1----:R-:W-:Y:S04]  /*3150*/  SHF.L.U32 R3, R8, 0x1f, RZ ;  /* 0x0000001f08037819 */ /* 0x002fe800000006ff */
[----:B------:R-:W1:Y:S02]  /*3160*/  SYNCS.PHASECHK.TRANS64.TRYWAIT P0, [UR7], R3 ;  /* 0x00000003ff0075a7 */ /* 0x000e640008001107 */
[----:B-1----:R-:W-:Y:S05]  /*3170*/  @!P0 BRA `(.L_x_58) ;  /* 0x0000003c00048947 */ /* 0x002fea0003800000 */
.L_x_57:
[----:B------:R-:W-:Y:S01]  /*3180*/  UISETP.NE.AND UP1, UPT, UR15, 0x1, UPT ;  /* 0x000000010f00788c */ /* 0x000fe2000bf25270 */
[----:B------:R-:W-:Y:S01]  /*3190*/  PLOP3.LUT P2, PT, PT, PT, PT, 0x80, 0x8 ;  /* 0x000000000008781c */ /* 0x000fe20003f4f070 */
[----:B------:R-:W-:Y:S02]  /*31a0*/  UIADD3 UR17, UPT, UPT, UR14, 0x1, URZ ;  /* 0x000000010e117890 */ /* 0x000fe4000fffe0ff */
[----:B------:R-:W-:Y:S02]  /*31b0*/  ULEA UR22, UR14, UR12, 0x7 ;  /* 0x0000000c0e167291 */ /* 0x000fe4000f8e38ff */
[----:B------:R-:W-:Y:S01]  /*31c0*/  UISETP.NE.AND UP2, UPT, UR17, 0x5, UPT ;  /* 0x000000051100788c */ /* 0x000fe2000bf45270 */
[----:B------:R-:W-:Y:S01]  /*31d0*/  PLOP3.LUT P0, PT, PT, PT, UP1, 0x80, 0x8 ;  /* 0x000000000008781c */ /* 0x000fe20003f0f018 */
[----:B------:R-:W-:Y:S02]  /*31e0*/  ULEA UR24, UR14, UR11, 0x8 ;  /* 0x0000000b0e187291 */ /* 0x000fe4000f8e40ff */
[----:B------:R-:W-:Y:S02]  /*31f0*/  USEL UR13, URZ, 0x1, UP2 ;  /* 0x00000001ff0d7887 */ /* 0x000fe40009000000 */
[----:B------:R-:W-:Y:S02]  /*3200*/  USEL UR17, UR17, URZ, UP2 ;  /* 0x000000ff11117287 */ /* 0x000fe40009000000 */
[----:B------:R-:W-:Y:S02]  /*3210*/  UIADD3 UR7, UPT, UPT, UR7, 0x28, URZ ;  /* 0x0000002807077890 */ /* 0x000fe4000fffe0ff */
[----:B------:R-:W-:Y:S01]  /*3220*/  @UP1 ULEA UR4, UR17, UR6, 0x3 ;  /* 0x0000000611041291 */ /* 0x000fe2000f8e18ff */
[----:B------:R-:W-:Y:S01]  /*3230*/  LOP3.LUT R8, R8, UR13, RZ, 0x3c, !PT ;  /* 0x0000000d08087c12 */ /* 0x000fe2000f8e3cff */
[----:B------:R-:W-:Y:S01]  /*3240*/  UMOV UR23, 0xc0004010 ;  /* 0xc000401000177882 */ /* 0x000fe20000000000 */
[----:B------:R-:W-:Y:S01]  /*3250*/  UMOV UR25, 0xc0004010 ;  /* 0xc000401000197882 */ /* 0x000fe20000000000 */
[----:B------:R-:W-:Y:S01]  /*3260*/  UIADD3 UR15, UPT, UPT, UR15, -0x1, URZ ;  /* 0xffffffff0f0f7890 */ /* 0x000fe2000fffe0ff */
[----:B-1----:R-:W-:Y:S01]  /*3270*/  @P0 SHF.L.U32 R0, R8, 0x1f, RZ ;  /* 0x0000001f08000819 */ /* 0x002fe200000006ff */
[----:B------:R-:W-:Y:S03]  /*3280*/  UMOV UR14, UR17 ;  /* 0x00000011000e7c82 */ /* 0x000fe60008000000 */
[----:B------:R2:W4:Y:S01]  /*3290*/  @P0 SYNCS.PHASECHK.TRANS64.TRYWAIT P2, [UR4], R0 ;  /* 0x00000000ff0005a7 */ /* 0x0005220008041104 */
[----:B------:R2:W-:Y:S01]  /*32a0*/  UTCQMMA gdesc[UR24], gdesc[UR22], tmem[UR8], tmem[UR20], idesc[UR21], UP4 ;  /* 0x00ff1416180075ea */ /* 0x0005e2000a000308 */
[----:B------:R-:W-:Y:S01]  /*32b0*/  UPLOP3.LUT UP4, UPT, UPT, UPT, UPT, 0x80, 0x8 ;  /* 0x000000000008789c */ /* 0x000fe20003f8f070 */
[----:B------:R2:W-:Y:S01]  /*32c0*/  UTCBAR [UR7], URZ ;  /* 0x000000ff070073e9 */ /* 0x0005e200080000ff */
[----:B------:R-:W-:Y:S09]  /*32d0*/  BRA.U UP0, `(.L_x_59) ;  /* 0xfffffffd008c7547 */ /* 0x000ff2000b83ffff */
.L_x_56:
[----:B------:R-:W-:Y:S01]  /*32e0*/  UIADD3 UR18, UPT, UPT, UR18, 0x1, URZ ;  /* 0x0000000112127890 */ /* 0x000fe2000fffe0ff */
[C---:B------:R-:W-:Y:S01]  /*32f0*/  ISETP.NE.AND P0, PT, R10.reuse, 0x2, PT ;  /* 0x000000020a00780c */ /* 0x040fe20003f05270 */
[----:B------:R-:W-:Y:S02]  /*3300*/  UIADD3 UR9, UPT, UPT, UR9, 0x90, URZ ;  /* 0x0000009009097890 */ /* 0x000fe4000fffe0ff */
[----:B------:R-:W-:Y:S01]  /*3310*/  UISETP.NE.AND UP0, UPT, UR18, 0x4, UPT ;  /* 0x000000041200788c */ /* 0x000fe2000bf05270 */
[----:B-12---:R-:W-:Y:S02]  /*3320*/  SEL R0, RZ, 0x1, P0 ;  /* 0x00000001ff007807 */ /* 0x006fe40000000000 */
[----:B------:R-:W-:Y:S01]  /*3330*/  SEL R10, R10, RZ, P0 ;  /* 0x000000ff0a0a7207 */ /* 0x000fe20000000000 */
[----:B------:R-:W-:Y:S01]  /*3340*/  USEL UR4, URZ, 0x1, UP0 ;  /* 0x00000001ff047887 */ /* 0x000fe20008000000 */
[----:B------:R-:W-:Y:S01]  /*3350*/  LOP3.LUT R9, R9, R0, RZ, 0x3c, !PT ;  /* 0x0000000009097212 */ /* 0x000fe200078e3cff */
[----:B------:R-:W-:Y:S01]  /*3360*/  USEL UR18, UR18, URZ, UP0 ;  /* 0x000000ff12127287 */ /* 0x000fe20008000000 */
[----:B------:R1:W-:Y:S03]  /*3370*/  UTCBAR [UR9], URZ ;  /* 0x000000ff090073e9 */ /* 0x0003e600080000ff */
[----:B------:R-:W-:Y:S01]  /*3380*/  LOP3.LUT R11, R11, UR4, RZ, 0x3c, !PT ;  /* 0x000000040b0b7c12 */ /* 0x000fe2000f8e3cff */
[----:B------:R-:W-:Y:S07]  /*3390*/  @P1 BRA `(.L_x_60) ;  /* 0xfffffff800dc1947 */ /* 0x000fee000383ffff */
[----:B------:R-:W2:Y:S01]  /*33a0*/  S2UR UR4, SR_CgaCtaId ;  /* 0x00000000000479c3 */ /* 0x000ea20000008800 */
[----:B------:R-:W-:Y:S01]  /*33b0*/  ELECT P0, URZ, PT ;  /* 0x0000000000ff782f */ /* 0x000fe20003800000 */
[----:B------:R-:W-:Y:S01]  /*33c0*/  IMAD.MOV.U32 R0, RZ, RZ, 0x1 ;  /* 0x00000001ff007424 */ /* 0x000fe200078e00ff */
[----:B------:R-:W-:Y:S01]  /*33d0*/  UIADD3 UR6, UPT, UPT, UR6, 0xb0, URZ ;  /* 0x000000b006067890 */ /* 0x000fe2000fffe0ff */
[----:B------:R-:W-:Y:S01]  /*33e0*/  SHF.L.U32 R3, R11, 0x1f, RZ ;  /* 0x0000001f0b037819 */ /* 0x000fe200000006ff */
[----:B------:R-:W-:-:S03]  /*33f0*/  UMOV UR5, 0x40 ;  /* 0x0000004000057882 */ /* 0x000fc60000000000 */
[----:B------:R-:W-:Y:S01]  /*3400*/  UVIRTCOUNT.DEALLOC.SMPOOL 0x80 ;  /* 0x000000800000784c */ /* 0x000fe20000000000 */
[----:B--2---:R-:W-:Y:S02]  /*3410*/  ULEA UR4, UR4, UR5, 0x18 ;  /* 0x0000000504047291 */ /* 0x004fe4000f8ec0ff */
[----:B------:R-:W-:-:S07]  /*3420*/  ULEA UR5, UR18, UR6, 0x3 ;  /* 0x0000000612057291 */ /* 0x000fce000f8e18ff */
[----:B------:R2:W-:Y:S02]  /*3430*/  @P0 STS.U8 [UR4+0x1c], R0 ;  /* 0x00001c00ff000988 */ /* 0x0005e40008000004 */
[----:B------:R-:W3:Y:S02]  /*3440*/  SYNCS.PHASECHK.TRANS64.TRYWAIT P0, [UR5], R3 ;  /* 0x00000003ff0075a7 */ /* 0x000ee40008001105 */
[----:B--23--:R-:W-:Y:S05]  /*3450*/  @!P0 BRA `(.L_x_61) ;  /* 0x0000003800648947 */ /* 0x00cfea0003800000 */
.L_x_118:
[----:B------:R-:W-:-:S04]  /*3460*/  UIADD3 UR7, UPT, UPT, UR18, 0x1, URZ ;  /* 0x0000000112077890 */ /* 0x000fc8000fffe0ff */
[----:B------:R-:W-:-:S04]  /*3470*/  UISETP.NE.AND UP0, UPT, UR7, 0x4, UPT ;  /* 0x000000040700788c */ /* 0x000fc8000bf05270 */
[----:B------:R-:W-:Y:S02]  /*3480*/  USEL UR8, URZ, 0x1, UP0 ;  /* 0x00000001ff087887 */ /* 0x000fe40008000000 */
[----:B------:R-:W-:-:S04]  /*3490*/  USEL UR7, UR7, URZ, UP0 ;  /* 0x000000ff07077287 */ /* 0x000fc80008000000 */
[----:B------:R-:W-:Y:S01]  /*34a0*/  ULEA UR5, UR7, UR6, 0x3 ;  /* 0x0000000607057291 */ /* 0x000fe2000f8e18ff */
[----:B------:R-:W-:-:S04]  /*34b0*/  LOP3.LUT R2, R11, UR8, RZ, 0x3c, !PT ;  /* 0x000000080b027c12 */ /* 0x000fc8000f8e3cff */
[----:B--2---:R-:W-:-:S04]  /*34c0*/  SHF.L.U32 R3, R2, 0x1f, RZ ;  /* 0x0000001f02037819 */ /* 0x004fc800000006ff */
[----:B------:R-:W2:Y:S02]  /*34d0*/  SYNCS.PHASECHK.TRANS64.TRYWAIT P0, [UR5], R3 ;  /* 0x00000003ff0075a7 */ /* 0x000ea40008001105 */
[----:B--2---:R-:W-:Y:S05]  /*34e0*/  @!P0 BRA `(.L_x_62) ;  /* 0x0000003800588947 */ /* 0x004fea0003800000 */
.L_x_120:
        /* <DEDUP_REMOVED lines=9> */
.L_x_122:
[----:B------:R-:W-:-:S04]  /*3580*/  UIADD3 UR7, UPT, UPT, UR7, 0x1, URZ ;  /* 0x0000000107077890 */ /* 0x000fc8000fffe0ff */
[----:B------:R-:W-:-:S04]  /*3590*/  UISETP.NE.AND UP0, UPT, UR7, 0x4, UPT ;  /* 0x000000040700788c */ /* 0x000fc8000bf05270 */
[----:B------:R-:W-:Y:S02]  /*35a0*/  USEL UR5, URZ, 0x1, UP0 ;  /* 0x00000001ff057887 */ /* 0x000fe40008000000 */
[----:B------:R-:W-:-:S04]  /*35b0*/  USEL UR7, UR7, URZ, UP0 ;  /* 0x000000ff07077287 */ /* 0x000fc80008000000 */
[----:B------:R-:W-:Y:S01]  /*35c0*/  ULEA UR7, UR7, UR6, 0x3 ;  /* 0x0000000607077291 */ /* 0x000fe2000f8e18ff */
[----:B--2---:R-:W-:-:S04]  /*35d0*/  LOP3.LUT R3, R2, UR5, RZ, 0x3c, !PT ;  /* 0x0000000502037c12 */ /* 0x004fc8000f8e3cff */
[----:B------:R-:W-:-:S04]  /*35e0*/  SHF.L.U32 R3, R3, 0x1f, RZ ;  /* 0x0000001f03037819 */ /* 0x000fc800000006ff */
[----:B------:R-:W2:Y:S02]  /*35f0*/  SYNCS.PHASECHK.TRANS64.TRYWAIT P0, [UR7], R3 ;  /* 0x00000003ff0075a7 */ /* 0x000ea40008001107 */
[----:B--2---:R-:W-:Y:S05]  /*3600*/  @!P0 BRA `(.L_x_64) ;  /* 0x0000003800408947 */ /* 0x004fea0003800000 */
.L_x_124:
[----:B------:R-:W-:Y:S01]  /*3610*/  NOP ;  /* 0x0000000000007918 */ /* 0x000fe20000000000 */
[----:B--2---:R-:W2:Y:S01]  /*3620*/  LDS R0, [UR4+0x14] ;  /* 0x00001404ff007984 */ /* 0x004ea20008000800 */
[----:B------:R-:W-:Y:S01]  /*3630*/  ULOP3.LUT UR6, UR19, 0xffff, URZ, 0xc0, !UPT ;  /* 0x0000ffff13067892 */ /* 0x000fe2000f8ec0ff */
[----:B------:R-:W-:Y:S01]  /*3640*/  UMOV UR8, 0xffff ;  /* 0x0000ffff00087882 */ /* 0x000fe20000000000 */
[----:B------:R-:W-:Y:S02]  /*3650*/  UMOV UR5, 0x1 ;  /* 0x0000000100057882 */ /* 0x000fe40000000000 */
[----:B------:R-:W-:-:S04]  /*3660*/  USHF.R.U32.HI UR6, URZ, 0x5, UR6 ;  /* 0x00000005ff067899 */ /* 0x000fc80008011606 */
[----:B------:R-:W-:Y:S02]  /*3670*/  USHF.L.U32 UR8, UR8, UR6, URZ ;  /* 0x0000000608087299 */ /* 0x000fe400080006ff */
[----:B------:R-:W-:-:S04]  /*3680*/  USHF.L.U32 UR5, UR5, UR6, URZ ;  /* 0x0000000605057299 */ /* 0x000fc800080006ff */
[----:B--2---:R-:W-:-:S04]  /*3690*/  LOP3.LUT R0, R0, UR8, RZ, 0xc0, !PT ;  /* 0x0000000800007c12 */ /* 0x004fc8000f8ec0ff */
[----:B------:R-:W-:-:S13]  /*36a0*/  ISETP.NE.AND P0, PT, R0, UR8, PT ;  /* 0x0000000800007c0c */ /* 0x000fda000bf05270 */
[----:B------:R-:W-:Y:S05]  /*36b0*/  @P0 BRA `(.L_x_65) ;  /* 0x0000000000580947 */ /* 0x000fea0003800000 */
[----:B------:R-:W2:Y:S02]  /*36c0*/  LDS R0, [UR4+0x18] ;  /* 0x00001804ff007984 */ /* 0x000ea40008000800 */
[----:B--2---:R-:W-:-:S04]  /*36d0*/  LOP3.LUT R0, R0, UR5, RZ, 0xc0, !PT ;  /* 0x0000000500007c12 */ /* 0x004fc8000f8ec0ff */
[----:B------:R-:W-:-:S13]  /*36e0*/  ISETP.NE.AND P0, PT, R0, UR5, PT ;  /* 0x0000000500007c0c */ /* 0x000fda000bf05270 */
[----:B------:R-:W-:Y:S05]  /*36f0*/  @P0 BRA `(.L_x_66) ;  /* 0x00000000003c0947 */ /* 0x000fea0003800000 */
[----:B------:R-:W2:Y:S01]  /*3700*/  S2R R2, SR_LANEID ;  /* 0x0000000000027919 */ /* 0x000ea20000000000 */
[----:B------:R-:W-:Y:S01]  /*3710*/  ULOP3.LUT UR8, URZ, UR8, URZ, 0x33, !UPT ;  /* 0x00000008ff087292 */ /* 0x000fe2000f8e33ff */
[----:B------:R-:W-:Y:S01]  /*3720*/  LOP3.LUT R4, RZ, UR5, RZ, 0x33, !PT ;  /* 0x00000005ff047c12 */ /* 0x000fe2000f8e33ff */
[----:B------:R-:W-:Y:S02]  /*3730*/  VOTEU.ANY UR7, UPT, PT ;  /* 0x0000000000077886 */ /* 0x000fe400038e0100 */
[----:B------:R-:W-:Y:S01]  /*3740*/  UFLO.U32 UR7, UR7 ;  /* 0x00000007000772bd */ /* 0x000fe200080e0000 */
[----:B------:R-:W3:Y:S01]  /*3750*/  REDUX UR5, R4 ;  /* 0x00000000040573c4 */ /* 0x000ee20000000000 */
[----:B------:R-:W-:-:S06]  /*3760*/  IMAD.U32 R0, RZ, RZ, UR8 ;  /* 0x00000008ff007e24 */ /* 0x000fcc000f8e00ff */
[----:B------:R1:W-:Y:S01]  /*3770*/  UTCATOMSWS.AND URZ, UR8 ;  /* 0x0000000800ff79e3 */ /* 0x0003e20008000000 */
[----:B------:R-:W4:Y:S01]  /*3780*/  REDUX UR6, R0 ;  /* 0x00000000000673c4 */ /* 0x000f220000000000 */
[----:B--2---:R-:W-:Y:S01]  /*3790*/  ISETP.EQ.U32.AND P0, PT, R2, UR7, PT ;  /* 0x0000000702007c0c */ /* 0x004fe2000bf02070 */
[----:B---3--:R-:W-:Y:S01]  /*37a0*/  IMAD.U32 R2, RZ, RZ, UR5 ;  /* 0x00000005ff027e24 */ /* 0x008fe2000f8e00ff */
[----:B----4-:R-:W-:-:S11]  /*37b0*/  MOV R3, UR6 ;  /* 0x0000000600037c02 */ /* 0x010fd60008000f00 */
[----:B------:R1:W-:Y:S04]  /*37c0*/  @P0 ATOMS.AND RZ, [UR4+0x14], R3 ;  /* 0x00001403ffff098c */ /* 0x0003e8000a800004 */
[----:B------:R1:W-:Y:S01]  /*37d0*/  @P0 ATOMS.AND RZ, [UR4+0x18], R2 ;  /* 0x00001802ffff098c */ /* 0x0003e2000a800004 */
[----:B------:R-:W-:Y:S05]  /*37e0*/  BRA `(.L_x_67) ;  /* 0x0000000000147947 */ /* 0x000fea0003800000 */
.L_x_66:
[----:B------:R-:W-:Y:S02]  /*37f0*/  MOV R2, 0x3810 ;  /* 0x0000381000027802 */ /* 0x000fe40000000f00 */
[----:B-1--45:R-:W-:Y:S05]  /*3800*/  CALL.REL.NOINC `($__internal_0_$__cuda_sm10x_tcgen05_guardrail_trap_col_being_dealloced_not_returned_by_alloc) ;  /* 0x00000038005c7944 */ /* 0x032fea0003c00000 */
[----:B------:R-:W-:Y:S05]  /*3810*/  BRA `(.L_x_67) ;  /* 0x0000000000087947 */ /* 0x000fea0003800000 */
.L_x_65:
[----:B------:R-:W-:Y:S02]  /*3820*/  MOV R2, 0x3840 ;  /* 0x0000384000027802 */ /* 0x000fe40000000f00 */
[----:B-1--45:R-:W-:Y:S05]  /*3830*/  CALL.REL.NOINC `($__internal_2_$__cuda_sm10x_tcgen05_guardrail_trap_unallocated_columns_being_dealloced) ;  /* 0x0000003800687944 */ /* 0x032fea0003c00000 */
.L_x_67:
[----:B------:R-:W-:Y:S01]  /*3840*/  NOP ;  /* 0x0000000000007918 */ /* 0x000fe20000000000 */
[----:B-1----:R-:W-:Y:S05]  /*3850*/  EXIT ;  /* 0x000000000000794d */ /* 0x002fea0003800000 */
.L_x_49:
[----:B------:R-:W-:-:S09]  /*3860*/  UISETP.NE.OR UP2, UPT, UR8, 0x3, !UP2 ;  /* 0x000000030800788c */ /* 0x000fd2000d745670 */
[----:B------:R-:W-:Y:S05]  /*3870*/  BRA.U UP2, `(.L_x_68) ;  /* 0x0000000902c87547 */ /* 0x000fea000b800000 */
[----:B------:R-:W1:Y:S01]  /*3880*/  LDCU.64 UR6, c[0x0][0x888] ;  /* 0x00011100ff0677ac */ /* 0x000e620008000a00 */
[----:B------:R-:W2:Y:S01]  /*3890*/  LDC R0, c[0x0][0xb30] ;  /* 0x0002cc00ff007b82 */ /* 0x000ea20000000800 */
[----:B------:R-:W-:Y:S01]  /*38a0*/  IMAD.MOV.U32 R30, RZ, RZ, 0x1 ;  /* 0x00000001ff1e7424 */ /* 0x000fe200078e00ff */
[----:B------:R-:W-:Y:S01]  /*38b0*/  CS2R R28, SRZ ;  /* 0x00000000001c7805 */ /* 0x000fe2000001ff00 */
[----:B------:R-:W4:Y:S01]  /*38c0*/  LDCU.64 UR4, c[0x0][0x890] ;  /* 0x00011200ff0477ac */ /* 0x000f220008000a00 */
[----:B------:R-:W-:Y:S01]  /*38d0*/  IMAD.MOV.U32 R25, RZ, RZ, 0x2000 ;  /* 0x00002000ff197424 */ /* 0x000fe200078e00ff */
[----:B------:R-:W-:-:S03]  /*38e0*/  UMOV UR8, 0x400 ;  /* 0x0000040000087882 */ /* 0x000fc60000000000 */
[----:B------:R-:W3:Y:S01]  /*38f0*/  LDC R19, c[0x0][0x370] ;  /* 0x0000dc00ff137b82 */ /* 0x000ee20000000800 */
[----:B------:R-:W-:-:S07]  /*3900*/  UPLOP3.LUT UP1, UPT, UPT, UPT, UPT, 0x40, 0x4 ;  /* 0x000000000004789c */ /* 0x000fce0003f2e870 */
[----:B------:R-:W3:Y:S01]  /*3910*/  LDC R2, c[0x0][0xb0c] ;  /* 0x0002c300ff027b82 */ /* 0x000ee20000000800 */
[----:B-1----:R-:W-:Y:S02]  /*3920*/  UISETP.NE.U32.AND UP2, UPT, UR6, URZ, UPT ;  /* 0x000000ff0600728c */ /* 0x002fe4000bf45070 */
[----:B------:R-:W-:Y:S02]  /*3930*/  ULEA UR6, UR37, UR8, 0x18 ;  /* 0x0000000825067291 */ /* 0x000fe4000f8ec0ff */
[----:B------:R-:W-:Y:S02]  /*3940*/  UISETP.NE.AND.EX UP2, UPT, UR7, URZ, UPT, UP2 ;  /* 0x000000ff0700728c */ /* 0x000fe4000bf45320 */
[----:B------:R-:W-:Y:S01]  /*3950*/  UIADD3 UR7, UPT, UPT, UR6, 0x50, URZ ;  /* 0x0000005006077890 */ /* 0x000fe2000fffe0ff */
[----:B------:R-:W1:Y:S01]  /*3960*/  LDC R18, c[0x0][0xb20] ;  /* 0x0002c800ff127b82 */ /* 0x000e620000000800 */
[----:B----4-:R-:W-:Y:S01]  /*3970*/  UISETP.NE.U32.AND UP3, UPT, UR4, URZ, UPT ;  /* 0x000000ff0400728c */ /* 0x010fe2000bf65070 */
[----:B--2---:R-:W-:Y:S01]  /*3980*/  ISETP.NE.AND P1, PT, R0, 0x1, PT ;  /* 0x000000010000780c */ /* 0x004fe20003f25270 */
[----:B------:R-:W-:-:S02]  /*3990*/  UPRMT UR37, UR37, 0x654, UR7 ;  /* 0x0000065425257896 */ /* 0x000fc40008000007 */
[----:B------:R-:W-:-:S03]  /*39a0*/  UISETP.NE.AND.EX UP3, UPT, UR5, URZ, UPT, UP3 ;  /* 0x000000ff0500728c */ /* 0x000fc6000bf65330 */
[----:B------:R-:W2:Y:S08]  /*39b0*/  LDC.64 R32, c[0x0][0x348] ;  /* 0x0000d200ff207b82 */ /* 0x000eb00000000a00 */
[----:B------:R-:W4:Y:S08]  /*39c0*/  LDC.64 R16, c[0x0][0xb10] ;  /* 0x0002c400ff107b82 */ /* 0x000f300000000a00 */
[----:B------:R-:W1:Y:S08]  /*39d0*/  LDC.64 R6, c[0x0][0xb18] ;  /* 0x0002c600ff067b82 */ /* 0x000e700000000a00 */
[----:B------:R-:W1:Y:S08]  /*39e0*/  LDC.64 R4, c[0x0][0xb28] ;  /* 0x0002ca00ff047b82 */ /* 0x000e700000000a00 */
[----:B---3--:R-:W1:Y:S02]  /*39f0*/  LDC R24, c[0x0][0x374] ;  /* 0x0000dd00ff187b82 */ /* 0x008e640000000800 */
.L_x_76:
[C---:B------:R-:W-:Y:S02]  /*3a00*/  LEA R0, R29.reuse, UR6, 0x3 ;  /* 0x000000061d007c11 */ /* 0x040fe4000f8e18ff */
[----:B------:R-:W-:Y:S02]  /*3a10*/  SHF.L.U32 R3, R28, 0x1f, RZ ;  /* 0x0000001f1c037819 */ /* 0x000fe400000006ff */
[----:B------:R-:W-:Y:S02]  /*3a20*/  LEA R20, R29, UR6, 0x4 ;  /* 0x000000061d147c11 */ /* 0x000fe4000f8e20ff */
[----:B---3--:R-:W3:Y:S02]  /*3a30*/  SYNCS.PHASECHK.TRANS64.TRYWAIT P0, [R0+URZ+0x70], R3 ;  /* 0x00007003000075a7 */ /* 0x008ee400080011ff */
[----:B---3--:R-:W-:Y:S05]  /*3a40*/  @!P0 BRA `(.L_x_69) ;  /* 0x0000003400488947 */ /* 0x008fea0003800000 */
.L_x_125:
[----:B------:R-:W-:Y:S01]  /*3a50*/  ISETP.GE.AND P0, PT, R72, 0x1, PT ;  /* 0x000000014800780c */ /* 0x000fe20003f06270 */
[----:B------:R-:W1:Y:S01]  /*3a60*/  LDS.128 R20, [R20+0x100] ;  /* 0x0001000014147984 */ /* 0x000e620000000c00 */
[----:B------:R-:W-:Y:S01]  /*3a70*/  ISETP.NE.U32.AND P4, PT, RZ, UR4, PT ;  /* 0x00000004ff007c0c */ /* 0x000fe2000bf85070 */
[----:B---3--:R-:W-:Y:S01]  /*3a80*/  VIADD R0, R0, 0x80 ;  /* 0x0000008000007836 */ /* 0x008fe20000000000 */
[----:B------:R-:W-:Y:S02]  /*3a90*/  SHF.L.U32 R26, R30, 0x1f, RZ ;  /* 0x0000001f1e1a7819 */ /* 0x000fe400000006ff */
[----:B------:R-:W-:Y:S02]  /*3aa0*/  ISETP.NE.AND.EX P4, PT, RZ, UR5, PT, P4 ;  /* 0x00000005ff007c0c */ /* 0x000fe4000bf85340 */
[----:B------:R-:W-:Y:S01]  /*3ab0*/  PRMT R0, RZ, 0x654, R0 ;  /* 0x00000654ff007816 */ /* 0x000fe20000000000 */
[----:B------:R-:W-:Y:S01]  /*3ac0*/  @!PT LDS RZ, [RZ] ;  /* 0x00000000fffff984 */ /* 0x000fe20000000800 */
[----:B------:R-:W-:Y:S01]  /*3ad0*/  @!PT LDS RZ, [RZ] ;  /* 0x00000000fffff984 */ /* 0x000fe20000000800 */
[----:B------:R-:W-:Y:S01]  /*3ae0*/  @!PT LDS RZ, [RZ] ;  /* 0x00000000fffff984 */ /* 0x000fe20000000800 */
[----:B------:R-:W-:Y:S01]  /*3af0*/  @!PT LDS RZ, [RZ] ;  /* 0x00000000fffff984 */ /* 0x000fe20000000800 */
[----:B------:R3:W-:Y:S06]  /*3b00*/  MEMBAR.ALL.CTA ;  /* 0x0000000000007992 */ /* 0x0007ec0000008000 */
[----:B---3--:R-:W3:Y:S02]  /*3b10*/  FENCE.VIEW.ASYNC.S ;  /* 0x00000000000073c6 */ /* 0x008ee40000000000 */
[----:B---3--:R3:W-:Y:S01]  /*3b20*/  SYNCS.ARRIVE.TRANS64.RED.A1T0 RZ, [R0+URZ], RZ ;  /* 0x000000ff00ff79a7 */ /* 0x0087e200081004ff */
[----:B-1----:R-:W-:Y:S11]  /*3b30*/  LOP3.LUT P3, RZ, R22, 0x1, RZ, 0xc0, !PT ;  /* 0x0000000116ff7812 */ /* 0x002ff6000786c0ff */
[----:B------:R-:W-:Y:S02]  /*3b40*/  @!UPT UIADD3 URZ, UPT, UPT, URZ, URZ, URZ ;  /* 0x000000fffffff290 */ /* 0x000fe4000fffe0ff */
[----:B------:R-:W-:Y:S02]  /*3b50*/  @P3 MOV R13, R20 ;  /* 0x00000014000d3202 */ /* 0x000fe40000000f00 */
[----:B------:R-:W-:Y:S01]  /*3b60*/  @P3 LOP3.LUT R8, R21, 0xffff, RZ, 0xc0, !PT ;  /* 0x0000ffff15083812 */ /* 0x000fe200078ec0ff */
[----:B---3--:R-:W-:Y:S06]  /*3b70*/  @!P0 BRA `(.L_x_70) ;  /* 0x0000000000a48947 */ /* 0x008fec0003800000 */
[----:B------:R-:W-:Y:S01]  /*3b80*/  IMAD.HI.U32 R31, R24, R7, RZ ;  /* 0x00000007181f7227 */ /* 0x000fe200078e00ff */
[----:B------:R-:W-:Y:S02]  /*3b90*/  ISETP.NE.AND P0, PT, R6, 0x1, PT ;  /* 0x000000010600780c */ /* 0x000fe40003f05270 */
[----:B------:R-:W-:Y:S01]  /*3ba0*/  ISETP.NE.AND P2, PT, R72, 0x1, PT ;  /* 0x000000014800780c */ /* 0x000fe20003f45270 */
[----:B----4-:R-:W-:Y:S01]  /*3bb0*/  IMAD.HI.U32 R34, R19, R16, RZ ;  /* 0x0000001013227227 */ /* 0x010fe200078e00ff */
[----:B------:R-:W-:Y:S02]  /*3bc0*/  SHF.R.U32.HI R31, RZ, R18, R31 ;  /* 0x00000012ff1f7219 */ /* 0x000fe4000001161f */
[----:B------:R-:W-:Y:S01]  /*3bd0*/  ISETP.NE.AND P5, PT, R2, 0x1, PT ;  /* 0x000000010200780c */ /* 0x000fe20003fa5270 */
[----:B------:R-:W-:Y:S01]  /*3be0*/  IMAD.HI.U32 R36, R13, R16, RZ ;  /* 0x000000100d247227 */ /* 0x000fe200078e00ff */
[----:B------:R-:W-:Y:S02]  /*3bf0*/  SHF.R.U32.HI R34, RZ, R17, R34 ;  /* 0x00000011ff227219 */ /* 0x000fe40000011622 */
[----:B------:R-:W-:Y:S01]  /*3c00*/  SEL R3, R24, R31, !P0 ;  /* 0x0000001f18037207 */ /* 0x000fe20004000000 */
[C---:B------:R-:W-:Y:S01]  /*3c10*/  IMAD.HI.U32 R31, R8.reuse, R7, RZ ;  /* 0x00000007081f7227 */ /* 0x040fe200078e00ff */
[----:B------:R-:W-:Y:S02]  /*3c20*/  SEL R11, R19, R34, !P5 ;  /* 0x00000022130b7207 */ /* 0x000fe40006800000 */
[----:B------:R-:W-:Y:S01]  /*3c30*/  SHF.R.U32.HI R36, RZ, R17, R36 ;  /* 0x00000011ff247219 */ /* 0x000fe20000011624 */
[----:B------:R-:W-:Y:S01]  /*3c40*/  IMAD.HI.U32 R38, R3, R4, RZ ;  /* 0x0000000403267227 */ /* 0x000fe200078e00ff */
[----:B------:R-:W-:Y:S03]  /*3c50*/  SHF.R.U32.HI R31, RZ, R18, R31 ;  /* 0x00000012ff1f7219 */ /* 0x000fe6000001161f */
[----:B------:R-:W-:Y:S01]  /*3c60*/  IMAD.HI.U32 R34, R11, R4, RZ ;  /* 0x000000040b227227 */ /* 0x000fe200078e00ff */
[----:B------:R-:W-:Y:S02]  /*3c70*/  @P2 SHF.R.U32.HI R3, RZ, R5, R38 ;  /* 0x00000005ff032219 */ /* 0x000fe40000011626 */
[----:B------:R-:W-:Y:S02]  /*3c80*/  SEL R9, R8, R31, !P0 ;  /* 0x0000001f08097207 */ /* 0x000fe40004000000 */
[----:B------:R-:W-:Y:S01]  /*3c90*/  @P2 SHF.R.U32.HI R11, RZ, R5, R34 ;  /* 0x00000005ff0b2219 */ /* 0x000fe20000011622 */
[C---:B------:R-:W-:Y:S01]  /*3ca0*/  IMAD R10, R72.reuse, R3, RZ ;  /* 0x00000003480a7224 */ /* 0x040fe200078e02ff */
[----:B------:R-:W-:Y:S01]  /*3cb0*/  SEL R3, R13, R36, !P5 ;  /* 0x000000240d037207 */ /* 0x000fe20006800000 */
[C---:B------:R-:W-:Y:S03]  /*3cc0*/  IMAD.HI.U32 R14, R9.reuse, R4, RZ ;  /* 0x00000004090e7227 */ /* 0x040fe600078e00ff */
[----:B------:R-:W-:Y:S01]  /*3cd0*/  ISETP.GE.AND P0, PT, R9, R10, PT ;  /* 0x0000000a0900720c */ /* 0x000fe20003f06270 */
[C---:B------:R-:W-:Y:S01]  /*3ce0*/  IMAD R12, R72.reuse, R11, RZ ;  /* 0x0000000b480c7224 */ /* 0x040fe200078e02ff */
[-C--:B------:R-:W-:Y:S04]  /*3cf0*/  SHF.R.U32.HI R14, RZ, R5.reuse, R14 ;  /* 0x00000005ff0e7219 */ /* 0x080fe8000001160e */
[----:B------:R-:W-:Y:S02]  /*3d00*/  ISETP.GE.OR P0, PT, R3, R12, P0 ;  /* 0x0000000c0300720c */ /* 0x000fe40000706670 */
[----:B------:R-:W-:Y:S05]  /*3d10*/  SEL R15, R9, R14, !P2 ;  /* 0x0000000e090f7207 */ /* 0x000fea0005000000 */
[----:B------:R-:W-:Y:S04]  /*3d20*/  IMAD.MOV R14, RZ, RZ, -R15 ;  /* 0x000000ffff0e7224 */ /* 0x000fe800078e0a0f */
[----:B------:R-:W-:Y:S02]  /*3d30*/  IMAD R14, R72, R14, R9 ;  /* 0x0000000e480e7224 */ /* 0x000fe400078e0209 */
[C---:B------:R-:W-:Y:S05]  /*3d40*/  @!P0 IMAD.HI.U32 R10, R3.reuse, R4, RZ ;  /* 0x00000004030a8227 */ /* 0x040fea00078e00ff */
[----:B------:R-:W-:Y:S04]  /*3d50*/  @!P0 SHF.R.U32.HI R10, RZ, R5, R10 ;  /* 0x00000005ff0a8219 */ /* 0x000fe8000001160a */
[----:B------:R-:W-:Y:S01]  /*3d60*/  @!P0 SEL R0, R3, R10, !P2 ;  /* 0x0000000a03008207 */ /* 0x000fe20005000000 */
[----:B------:R-:W-:Y:S03]  /*3d70*/  IMAD.MOV R10, RZ, RZ, -R3 ;  /* 0x000000ffff0a7224 */ /* 0x000fe600078e0a03 */
[----:B------:R-:W-:Y:S01]  /*3d80*/  @!P0 IADD3 R15, PT, PT, R15, -R0, RZ ;  /* 0x800000000f0f8210 */ /* 0x000fe20007ffe0ff */
[----:B------:R-:W-:Y:S01]  /*3d90*/  @!P0 IMAD R0, R11, R14, R0 ;  /* 0x0000000e0b008224 */ /* 0x000fe200078e0200 */
[----:B------:R-:W-:Y:S01]  /*3da0*/  IADD3 R11, PT, PT, -R9, RZ, RZ ;  /* 0x000000ff090b7210 */ /* 0x000fe20007ffe1ff */
[----:B------:R-:W-:Y:S02]  /*3db0*/  IMAD R13, R2, R10, R13 ;  /* 0x0000000a020d7224 */ /* 0x000fe400078e020d */
[----:B------:R-:W-:Y:S02]  /*3dc0*/  @!P0 IMAD R9, R15, R72, R3 ;  /* 0x000000480f098224 */ /* 0x000fe400078e0203 */
[----:B------:R-:W-:Y:S02]  /*3dd0*/  @!P0 IMAD.MOV.U32 R3, RZ, RZ, R0 ;  /* 0x000000ffff038224 */ /* 0x000fe400078e0000 */
[----:B------:R-:W-:Y:S02]  /*3de0*/  IMAD R8, R6, R11, R8 ;  /* 0x0000000b06087224 */ /* 0x000fe400078e0208 */
[----:B------:R-:W-:Y:S02]  /*3df0*/  IMAD R13, R3, R2, R13 ;  /* 0x00000002030d7224 */ /* 0x000fe400078e020d */
[----:B------:R-:W-:Y:S02]  /*3e00*/  IMAD R8, R9, R6, R8 ;  /* 0x0000000609087224 */ /* 0x000fe400078e0208 */
.L_x_70:
[----:B------:R-:W-:Y:S05]  /*3e10*/  BRA.U UP1, `(.L_x_71) ;  /* 0x0000000101107547 */ /* 0x000fea000b800000 */
[----:B------:R-:W-:Y:S04]  /*3e20*/  MOV R0, UR13 ;  /* 0x0000000d00007c02 */ /* 0x000fe80008000f00 */
[----:B------:R-:W-:Y:S04]  /*3e30*/  SHF.L.U32 R3, R0, 0x1f, RZ ;  /* 0x0000001f00037819 */ /* 0x000fe800000006ff */
[----:B------:R-:W1:Y:S02]  /*3e40*/  SYNCS.PHASECHK.TRANS64.TRYWAIT P0, [UR6+0x68], R3 ;  /* 0x00006803ff0075a7 */ /* 0x000e640008001106 */
[----:B-1----:R-:W-:Y:S05]  /*3e50*/  @!P0 BRA `(.L_x_72) ;  /* 0x0000003000588947 */ /* 0x002fea0003800000 */
.L_x_71:
[----:B------:R-:W-:Y:S05]  /*3e60*/  BRA.U !UP3, `(.L_x_73) ;  /* 0x000000010b347547 */ /* 0x000fea000b800000 */
[----:B------:R-:W-:Y:S01]  /*3e70*/  UPLOP3.LUT UP0, UPT, UPT, UPT, UP2, 0x80, 0x8 ;  /* 0x000000000008789c */ /* 0x000fe20003f0f020 */
[----:B-1----:R-:W-:Y:S02]  /*3e80*/  HFMA2 R0, -RZ, RZ, 0, 5.9604644775390625e-08 ;  /* 0x00000001ff007431 */ /* 0x002fe400000001ff */
[----:B------:R-:W-:Y:S03]  /*3e90*/  IMAD.MOV.U32 R164, RZ, RZ, 0x1 ;  /* 0x00000001ffa47424 */ /* 0x000fe600078e00ff */
[----:B------:R-:W-:Y:S05]  /*3ea0*/  PLOP3.LUT P0, PT, PT, PT, UP0, 0x80, 0x8 ;  /* 0x000000000008781c */ /* 0x000fea0003f0f008 */
[----:B------:R-:W1:Y:S01]  /*3eb0*/  @UP0 LDCU.64 UR8, c[0x0][0x888] ;  /* 0x00011100ff0807ac */ /* 0x000e620008000a00 */
[----:B------:R-:W-:Y:S07]  /*3ec0*/  @UP0 UIMAD UR7, UR36, UR4, URZ ;  /* 0x00000004240702a4 */ /* 0x000fee000f8e02ff */
[----:B------:R-:W-:Y:S01]  /*3ed0*/  @!P0 PRMT R164, R0, 0x7610, R164 ;  /* 0x0000761000a48816 */ /* 0x000fe200000000a4 */
[----:B-1----:R-:W-:Y:S03]  /*3ee0*/  @UP0 UIMAD.WIDE UR8, UR7, 0x4, UR8 ;  /* 0x00000004070808a5 */ /* 0x002fe6000f8e0208 */
[----:B------:R-:W1:Y:S03]  /*3ef0*/  @!UP0 LDCU UR7, c[0x0][0x880] ;  /* 0x00011000ff0787ac */ /* 0x000e660008000800 */
[----:B------:R-:W-:Y:S01]  /*3f00*/  IMAD.U32 R10, RZ, RZ, UR8 ;  /* 0x00000008ff0a7e24 */ /* 0x000fe2000f8e00ff */
[----:B------:R-:W-:Y:S05]  /*3f10*/  MOV R11, UR9 ;  /* 0x00000009000b7c02 */ /* 0x000fea0008000f00 */
[----:B-----5:R3:W5:Y:S02]  /*3f20*/  @P0 LDG.E R81, desc[UR40][R10.64] ;  /* 0x000000280a510981 */ /* 0x020764000c1e1900 */
[----:B-1-3--:R-:W-:Y:S07]  /*3f30*/  @!P0 IMAD.U32 R81, RZ, RZ, UR7 ;  /* 0x00000007ff518e24 */ /* 0x00afee000f8e00ff */
.L_x_73:
[----:B-----5:R-:W-:Y:S01]  /*3f40*/  @!P4 FSETP.EQ.AND P5, PT, R81, RZ, PT ;  /* 0x000000ff5100c20b */ /* 0x020fe20003fa2000 */
[----:B------:R-:W-:Y:S01]  /*3f50*/  @!UPT UIADD3 URZ, UPT, UPT, URZ, URZ, URZ ;  /* 0x000000fffffff290 */ /* 0x000fe2000fffe0ff */
[----:B------:R-:W-:Y:S11]  /*3f60*/  @!P4 BRA `(.L_x_74) ;  /* 0x000000000014c947 */ /* 0x000ff60003800000 */
[----:B------:R-:W-:Y:S02]  /*3f70*/  LOP3.LUT P0, RZ, R164, 0xff, RZ, 0xc0, !PT ;  /* 0x000000ffa4ff7812 */ /* 0x000fe4000780c0ff */
[----:B------:R-:W-:Y:S04]  /*3f80*/  PLOP3.LUT P5, PT, PT, PT, UP0, 0x80, 0x8 ;  /* 0x000000000008781c */ /* 0x000fe80003faf008 */
[----:B------:R-:W-:Y:S07]  /*3f90*/  PLOP3.LUT P5, PT, P5, PT, PT, 0x8, 0x80 ;  /* 0x000000000080781c */ /* 0x000fee0002fae170 */
[----:B------:R-:W-:Y:S11]  /*3fa0*/  @P0 FSETP.EQ.AND P5, PT, R81, RZ, PT ;  /* 0x000000ff5100020b */ /* 0x000ff60003fa2000 */
[----:B------:R-:W-:Y:S02]  /*3fb0*/  @!UPT UIADD3 URZ, UPT, UPT, URZ, URZ, URZ ;  /* 0x000000fffffff290 */ /* 0x000fe4000fffe0ff */
.L_x_74:
[----:B------:R-:W3:Y:S01]  /*3fc0*/  SYNCS.PHASECHK.TRANS64.TRYWAIT P4, [UR6+0x58], R26 ;  /* 0x0000581aff0075a7 */ /* 0x000ee20008081106 */
[----:B------:R-:W-:Y:S01]  /*3fd0*/  @P3 SHF.R.U32.HI R27, RZ, 0x10, R21 ;  /* 0x00000010ff1b3819 */ /* 0x000fe20000011615 */
[----:B------:R-:W-:Y:S01]  /*3fe0*/  VIADD R29, R29, 0x1 ;  /* 0x000000011d1d7836 */ /* 0x000fe20000000000 */
[----:B------:R-:W5:Y:S08]  /*3ff0*/  LDC.64 R14, c[0x0][0xb10] ;  /* 0x0002c400ff0e7b82 */ /* 0x000f700000000a00 */
[----:B------:R-:W2:Y:S08]  /*4000*/  LDC.64 R10, c[0x0][0xb18] ;  /* 0x0002c600ff0a7b82 */ /* 0x000eb00000000a00 */
[----:B-1----:R-:W1:Y:S08]  /*4010*/  @!P1 LDC R0, c[0x0][0xb20] ;  /* 0x0002c800ff009b82 */ /* 0x002e700000000800 */
[----:B------:R-:W4:Y:S01]  /*4020*/  @!P1 LDC R3, c[0x0][0xb0c] ;  /* 0x0002c300ff039b82 */ /* 0x000f220000000800 */
[----:B-----5:R-:W-:Y:S05]  /*4030*/  @!P1 IMAD.HI.U32 R14, R13, R14, RZ ;  /* 0x0000000e0d0e9227 */ /* 0x020fea00078e00ff */
[----:B------:R-:W-:Y:S01]  /*4040*/  @!P1 SHF.R.U32.HI R14, RZ, R15, R14 ;  /* 0x0000000fff0e9219 */ /* 0x000fe2000001160e */
[----:B--2---:R-:W-:Y:S01]  /*4050*/  @!P1 IMAD.HI.U32 R11, R8, R11, RZ ;  /* 0x0000000b080b9227 */ /* 0x004fe200078e00ff */
[----:B------:R-:W-:Y:S04]  /*4060*/  @!P1 ISETP.NE.AND P0, PT, R10, 0x1, PT ;  /* 0x000000010a00980c */ /* 0x000fe80003f05270 */
[----:B-1----:R-:W-:Y:S02]  /*4070*/  @!P1 SHF.R.U32.HI R9, RZ, R0, R11 ;  /* 0x00000000ff099219 */ /* 0x002fe4000001160b */
[----:B----4-:R-:W-:Y:S02]  /*4080*/  @!P1 ISETP.NE.AND P2, PT, R3, 0x1, PT ;  /* 0x000000010300980c */ /* 0x010fe40003f45270 */
[----:B------:R-:W-:Y:S02]  /*4090*/  @!P1 SEL R9, R8, R9, !P0 ;  /* 0x0000000908099207 */ /* 0x000fe40004000000 */
[----:B------:R-:W-:Y:S02]  /*40a0*/  ELECT P0, URZ, PT ;  /* 0x0000000000ff782f */ /* 0x000fe40003800000 */
[----:B------:R-:W-:Y:S05]  /*40b0*/  @!P1 SEL R14, R13, R14, !P2 ;  /* 0x0000000e0d0e9207 */ /* 0x000fea0005000000 */
[----:B------:R-:W-:Y:S02]  /*40c0*/  @!P1 IMAD.IADD R0, R9, 0x1, -R14 ;  /* 0x0000000109009824 */ /* 0x000fe400078e0a0e */
[----:B------:R-:W-:Y:S02]  /*40d0*/  @!P1 IMAD.IADD R9, R14, 0x1, -R9 ;  /* 0x000000010e099824 */ /* 0x000fe400078e0a09 */
[----:B------:R-:W-:Y:S02]  /*40e0*/  @!P1 IMAD R13, R0, R3, R13 ;  /* 0x00000003000d9224 */ /* 0x000fe400078e020d */
[----:B------:R-:W-:Y:S01]  /*40f0*/  @!P1 IMAD R8, R9, R10, R8 ;  /* 0x0000000a09089224 */ /* 0x000fe200078e0208 */
[----:B---3--:R-:W-:Y:S06]  /*4100*/  @!P4 BRA `(.L_x_75) ;  /* 0x0000002c00c4c947 */ /* 0x008fec0003800000 */
.L_x_128:
[----:B------:R-:W-:Y:S01]  /*4110*/  PLOP3.LUT P5, PT, P5, P0, PT, 0xf2, 0x2f ;  /* 0x00000000002f781c */ /* 0x000fe20002fa1e72 */
[----:B------:R-:W-:Y:S01]  /*4120*/  UMOV UR14, 0x0 ;  /* 0x00000000000e7882 */ /* 0x000fe20000000000 */
[----:B------:R-:W-:Y:S01]  /*4130*/  LOP3.LUT R30, R30, 0x1, RZ, 0x3c, !PT ;  /* 0x000000011e1e7812 */ /* 0x000fe200078e3cff */
[----:B------:R-:W-:Y:S01]  /*4140*/  UMOV UR15, 0x10000000 ;  /* 0x10000000000f7882 */ /* 0x000fe20000000000 */
[----:B------:R-:W-:Y:S01]  /*4150*/  UMOV UR12, UR36 ;  /* 0x00000024000c7c82 */ /* 0x000fe20008000000 */
[----:B------:R-:W-:Y:S08]  /*4160*/  @P3 R2UR UR36, R27 ;  /* 0x000000001b2432ca */ /* 0x000ff000000e0000 */
[----:B-1----:R-:W-:Y:S01]  /*4170*/  @!P5 IADD3 R3, P0, PT, R32, 0x580, RZ ;  /* 0x000005802003d810 */ /* 0x002fe20007f1e0ff */
[----:B------:R-:W-:Y:S01]  /*4180*/  @!P5 IMAD.SHL.U32 R155, R155, 0x40, RZ ;  /* 0x000000409b9bd824 */ /* 0x000fe200078e00ff */
[----:B------:R-:W-:Y:S01]  /*4190*/  VOTEU.ALL UP1, P5 ;  /* 0x0000000000ff7886 */ /* 0x000fe20002820000 */
[----:B------:R-:W-:Y:S01]  /*41a0*/  @!P5 IMAD.SHL.U32 R165, R165, 0x80, RZ ;  /* 0x00000080a5a5d824 */ /* 0x000fe200078e00ff */
[----:B------:R-:W-:Y:S01]  /*41b0*/  @!P5 R2UR UR8, R3 ;  /* 0x000000000308d2ca */ /* 0x000fe200000e0000 */
[----:B------:R-:W-:Y:S01]  /*41c0*/  @!P5 IMAD.X R0, RZ, RZ, R33, P0 ;  /* 0x000000ffff00d224 */ /* 0x000fe200000e0621 */
[----:B------:R-:W-:Y:S01]  /*41d0*/  @!P5 R2UR UR10, R155 ;  /* 0x000000009b0ad2ca */ /* 0x000fe200000e0000 */
[----:B------:R-:W-:Y:S01]  /*41e0*/  @!UP1 UIADD3 UR9, UPT, UPT, UR6, 0x50, URZ ;  /* 0x0000005006099890 */ /* 0x000fe2000fffe0ff */
[----:B------:R-:W-:Y:S01]  /*41f0*/  @!P5 R2UR UR11, R165 ;  /* 0x00000000a50bd2ca */ /* 0x000fe200000e0000 */
[----:B------:R-:W-:Y:S01]  /*4200*/  IMAD.IADD R155, R8, 0x1, R143 ;  /* 0x00000001089b7824 */ /* 0x000fe200078e028f */
[----:B------:R-:W-:Y:S01]  /*4210*/  @!P5 R2UR UR7, R0 ;  /* 0x000000000007d2ca */ /* 0x000fe200000e0000 */
[----:B------:R-:W-:Y:S01]  /*4220*/  IMAD.IADD R165, R13, 0x1, R154 ;  /* 0x000000010da57824 */ /* 0x000fe200078e029a */
[C---:B------:R-:W-:Y:S04]  /*4230*/  ISETP.NE.AND P0, PT, R29.reuse, 0x2, PT ;  /* 0x000000021d00780c */ /* 0x040fe80003f05270 */
[----:B------:R-:W-:Y:S01]  /*4240*/  SEL R3, RZ, 0x1, P0 ;  /* 0x00000001ff037807 */ /* 0x000fe20000000000 */
[----:B------:R-:W-:Y:S01]  /*4250*/  IMAD.U32 R10, RZ, RZ, UR8 ;  /* 0x00000008ff0a7e24 */ /* 0x000fe2000f8e00ff */
[----:B------:R-:W-:Y:S01]  /*4260*/  @!UP1 UIADD3 UR8, UPT, UPT, UR6, 0x200, URZ ;  /* 0x0000020006089890 */ /* 0x000fe2000fffe0ff */
[----:B------:R-:W-:Y:S01]  /*4270*/  SEL R29, R29, RZ, P0 ;  /* 0x000000ff1d1d7207 */ /* 0x000fe20000000000 */
[----:B------:R-:W-:Y:S01]  /*4280*/  VOTEU.ALL UP1, P5 ;  /* 0x0000000000ff7886 */ /* 0x000fe20002820000 */
[----:B------:R-:W-:Y:S02]  /*4290*/  LOP3.LUT R28, R28, R3, RZ, 0x3c, !PT ;  /* 0x000000031c1c7212 */ /* 0x000fe400078e3cff */
[----:B------:R-:W-:Y:S01]  /*42a0*/  IMAD.U32 R11, RZ, RZ, UR7 ;  /* 0x00000007ff0b7e24 */ /* 0x000fe2000f8e00ff */
[----:B------:R-:W-:Y:S04]  /*42b0*/  @!P5 R2UR UR16, R10 ;  /* 0x000000000a10d2ca */ /* 0x000fe800000e0000 */
[----:B------:R-:W-:Y:S11]  /*42c0*/  @!P5 R2UR UR17, R11 ;  /* 0x000000000b11d2ca */ /* 0x000ff600000e0000 */
[----:B------:R-:W-:Y:S02]  /*42d0*/  @!UPT UIADD3 URZ, UPT, UPT, URZ, URZ, URZ ;  /* 0x000000fffffff290 */ /* 0x000fe4000fffe0ff */
[----:B------:R3:W-:Y:S01]  /*42e0*/  @!UP1 UTMALDG.3D [UR8], [UR16], desc[UR14] ;  /* 0x00000e08100095b4 */ /* 0x0007e20008011000 */
[----:B------:R3:W-:Y:S01]  /*42f0*/  @!P5 SYNCS.ARRIVE.TRANS64.RED.A0TR RZ, [UR6+0x50], R25 ;  /* 0x00005019ffffd9a7 */ /* 0x0007e20008300406 */
[----:B------:R-:W-:Y:S01]  /*4300*/  UPLOP3.LUT UP1, UPT, UPT, UPT, UPT, 0x80, 0x8 ;  /* 0x000000000008789c */ /* 0x000fe20003f2f070 */
[----:B------:R-:W-:Y:S01]  /*4310*/  SYNCS.ARRIVE.TRANS64.RED.A1T0 RZ, [UR37], RZ ;  /* 0x000000ffffff79a7 */ /* 0x000fe20008100425 */
[----:B------:R-:W-:Y:S09]  /*4320*/  @P3 BRA `(.L_x_76) ;  /* 0xfffffff400b43947 */ /* 0x000ff2000383ffff */
[----:B------:R-:W-:Y:S07]  /*4330*/  MOV R0, UR6 ;  /* 0x0000000600007c02 */ /* 0x000fee0008000f00 */
.L_x_77:
[----:B-1----:R-:W-:-:S04]  /*4340*/  SHF.L.U32 R3, R30, 0x1f, RZ ;  /* 0x0000001f1e037819 */ /* 0x002fc800000006ff */
[----:B------:R1:W2:Y:S03]  /*4350*/  SYNCS.PHASECHK.TRANS64.TRYWAIT P0, [R0+URZ+0x58], R3 ;  /* 0x00005803000075a7 */ /* 0x0002a600080011ff */
[----:B--2---:R-:W-:Y:S05]  /*4360*/  @!P0 NANOSLEEP.SYNCS 0x989680 ;  /* 0x009896800000895d */ /* 0x004fea0003900000 */
[----:B------:R-:W2:Y:S02]  /*4370*/  @!P0 SYNCS.PHASECHK.TRANS64 P0, [R0+URZ+0x58], R3 ;  /* 0x00005803000085a7 */ /* 0x000ea400080010ff */
[----:B--23--:R-:W-:Y:S05]  /*4380*/  @P0 EXIT ;  /* 0x000000000000094d */ /* 0x00cfea0003800000 */
[----:B------:R-:W-:Y:S05]  /*4390*/  BRA `(.L_x_77) ;  /* 0xfffffffc00e87947 */ /* 0x000fea000383ffff */
.L_x_68:
[----:B------:R-:W-:-:S06]  /*43a0*/  UISETP.GE.AND UP1, UPT, UR8, 0x4, UPT ;  /* 0x000000040800788c */ /* 0x000fcc000bf26270 */
[----:B------:R-:W-:-:S13]  /*43b0*/  PLOP3.LUT P0, PT, PT, PT, UP1, 0x80, 0x8 ;  /* 0x000000000008781c */ /* 0x000fda0003f0f018 */
[----:B------:R-:W-:Y:S05]  /*43c0*/  @!P0 EXIT ;  /* 0x000000000000894d */ /* 0x000fea0003800000 */
[----:B------:R-:W-:Y:S01]  /*43d0*/  BAR.SYNC.DEFER_BLOCKING 0x6, 0xa0 ;  /* 0x0182800000007b1d */ /* 0x000fe20000010000 */
[C---:B------:R-:W-:Y:S02]  /*43e0*/  IMAD.SHL.U32 R3, R166.reuse, 0x40, RZ ;  /* 0x00000040a6037824 */ /* 0x040fe400078e00ff */
[----:B------:R-:W-:Y:S02]  /*43f0*/  HFMA2 R76, -RZ, RZ, 0, 0 ;  /* 0x00000000ff4c7431 */ /* 0x000fe400000001ff */
[C---:B------:R-:W-:Y:S01]  /*4400*/  IMAD.SHL.U32 R168, R166.reuse, 0x8, RZ ;  /* 0x00000008a6a87824 */ /* 0x040fe200078e00ff */
[----:B------:R-:W-:Y:S01]  /*4410*/  CS2R R174, SRZ ;  /* 0x0000000000ae7805 */ /* 0x000fe2000001ff00 */
[----:B------:R-:W-:Y:S01]  /*4420*/  IMAD.U32 R79, R166, 0x10000, RZ ;  /* 0x00010000a64f7824 */ /* 0x000fe200078e00ff */
[----:B------:R-:W-:Y:S01]  /*4430*/  UMOV UR43, 0x400 ;  /* 0x00000400002b7882 */ /* 0x000fe20000000000 */
[----:B------:R-:W-:Y:S01]  /*4440*/  LOP3.LUT R5, R3, 0x180, RZ, 0xc0, !PT ;  /* 0x0000018003057812 */ /* 0x000fe200078ec0ff */
[----:B------:R-:W-:Y:S01]  /*4450*/  ULEA UR43, UR37, UR43, 0x18 ;  /* 0x0000002b252b7291 */ /* 0x000fe2000f8ec0ff */
[----:B------:R-:W1:Y:S01]  /*4460*/  LDC R167, c[0x0][0x370] ;  /* 0x0000dc00ffa77b82 */ /* 0x000e620000000800 */
[----:B------:R-:W-:Y:S01]  /*4470*/  LOP3.LUT R79, R79, 0x600000, RZ, 0xc0, !PT ;  /* 0x006000004f4f7812 */ /* 0x000fe200078ec0ff */
[----:B------:R-:W-:Y:S01]  /*4480*/  IMAD.MOV.U32 R181, RZ, RZ, RZ ;  /* 0x000000ffffb57224 */ /* 0x000fe200078e00ff */
[----:B------:R-:W-:Y:S01]  /*4490*/  LOP3.LUT R168, R5, 0x30, R168, 0xf8, !PT ;  /* 0x0000003005a87812 */ /* 0x000fe200078ef8a8 */
[----:B------:R-:W-:Y:S01]  /*44a0*/  UIADD3 UR4, UPT, UPT, UR43, 0x2200, URZ ;  /* 0x000022002b047890 */ /* 0x000fe2000fffe0ff */
[----:B------:R-:W-:Y:S01]  /*44b0*/  IMAD.MOV.U32 R173, RZ, RZ, RZ ;  /* 0x000000ffffad7224 */ /* 0x000fe200078e00ff */
[----:B------:R-:W2:Y:S01]  /*44c0*/  LDCU.64 UR46, c[0x0][0x348] ;  /* 0x00006900ff2e77ac */ /* 0x000ea20008000a00 */
[----:B------:R-:W-:Y:S01]  /*44d0*/  LOP3.LUT R168, R168, 0x1e40, R3, 0xf8, !PT ;  /* 0x00001e40a8a87812 */ /* 0x000fe200078ef803 */
[----:B------:R-:W4:Y:S01]  /*44e0*/  LDC R74, c[0x0][0xb0c] ;  /* 0x0002c300ff4a7b82 */ /* 0x000f220000000800 */
[----:B------:R-:W-:Y:S01]  /*44f0*/  IMAD.SHL.U32 R3, R166, 0x10, RZ ;  /* 0x00000010a6037824 */ /* 0x000fe200078e00ff */
[----:B------:R-:W-:Y:S01]  /*4500*/  MOV R179, UR4 ;  /* 0x0000000400b37c02 */ /* 0x000fe20008000f00 */
[----:B------:R-:W1:Y:S03]  /*4510*/  LDCU.64 UR38, c[0x0][0x888] ;  /* 0x00011100ff2677ac */ /* 0x000e660008000a00 */
[C---:B------:R-:W-:Y:S01]  /*4520*/  LOP3.LUT R5, R3.reuse, 0x20, RZ, 0xc0, !PT ;  /* 0x0000002003057812 */ /* 0x040fe200078ec0ff */
[----:B------:R-:W3:Y:S01]  /*4530*/  LDS R0, [UR43+0x120] ;  /* 0x0001202bff007984 */ /* 0x000ee20008000800 */
[----:B------:R-:W1:Y:S01]  /*4540*/  LDC R170, c[0x0][0xb20] ;  /* 0x0002c800ffaa7b82 */ /* 0x000e620000000800 */
[----:B------:R-:W-:Y:S01]  /*4550*/  LOP3.LUT R3, R3, 0x40, RZ, 0xc0, !PT ;  /* 0x0000004003037812 */ /* 0x000fe200078ec0ff */
[----:B------:R-:W-:-:S06]  /*4560*/  UIADD3 UR42, UPT, UPT, UR43, 0x200, URZ ;  /* 0x000002002b2a7890 */ /* 0x000fcc000fffe0ff */
[----:B------:R-:W1:Y:S08]  /*4570*/  LDC R73, c[0x0][0xb30] ;  /* 0x0002cc00ff497b82 */ /* 0x000e700000000800 */
[----:B------:R-:W1:Y:S08]  /*4580*/  LDC.64 R152, c[0x0][0xb10] ;  /* 0x0002c400ff987b82 */ /* 0x000e700000000a00 */
[----:B------:R-:W1:Y:S08]  /*4590*/  LDC.64 R70, c[0x0][0xb18] ;  /* 0x0002c600ff467b82 */ /* 0x000e700000000a00 */
[----:B------:R-:W1:Y:S01]  /*45a0*/  LDC.64 R148, c[0x0][0x888] ;  /* 0x00022200ff947b82 */ /* 0x000e620000000a00 */
[----:B---3--:R-:W-:-:S07]  /*45b0*/  IMAD.IADD R79, R0, 0x1, R79 ;  /* 0x00000001004f7824 */ /* 0x008fce00078e024f */
[----:B------:R-:W3:Y:S01]  /*45c0*/  LDC.64 R68, c[0x0][0xb28] ;  /* 0x0002ca00ff447b82 */ /* 0x000ee20000000a00 */
[----:B------:R-:W-:-:S05]  /*45d0*/  VIADD R0, R168, UR43 ;  /* 0x0000002ba8007c36 */ /* 0x000fca0008000000 */
[--C-:B------:R-:W-:Y:S02]  /*45e0*/  IADD3 R178, PT, PT, -R5, 0x200, R0.reuse ;  /* 0x0000020005b27810 */ /* 0x100fe40007ffe100 */
[----:B------:R-:W1:Y:S01]  /*45f0*/  LDC.64 R150, c[0x0][0x890] ;  /* 0x00022400ff967b82 */ /* 0x000e620000000a00 */
[----:B------:R-:W-:Y:S02]  /*4600*/  IADD3 R177, PT, PT, -R3, 0x200, R0 ;  /* 0x0000020003b17810 */ /* 0x000fe40007ffe100 */
[----:B------:R-:W-:-:S05]  /*4610*/  IMAD.IADD R176, R178, 0x1, -R3 ;  /* 0x00000001b2b07824 */ /* 0x000fca00078e0a03 */
[----:B------:R-:W1:Y:S08]  /*4620*/  LDC.64 R146, c[0x0][0x8b0] ;  /* 0x00022c00ff927b82 */ /* 0x000e700000000a00 */
[----:B------:R-:W1:Y:S08]  /*4630*/  LDC.64 R144, c[0x0][0x8a8] ;  /* 0x00022a00ff907b82 */ /* 0x000e700000000a00 */
[----:B--2-4-:R-:W1:Y:S02]  /*4640*/  LDC R172, c[0x0][0x374] ;  /* 0x0000dd00ffac7b82 */ /* 0x014e640000000800 */
.L_x_95:
[C---:B------:R-:W-:Y:S02]  /*4650*/  LEA R0, R181.reuse, UR43, 0x3 ;  /* 0x0000002bb5007c11 */ /* 0x040fe4000f8e18ff */
[----:B------:R-:W-:Y:S02]  /*4660*/  SHF.L.U32 R3, R174, 0x1f, RZ ;  /* 0x0000001fae037819 */ /* 0x000fe400000006ff */
[----:B------:R-:W-:Y:S02]  /*4670*/  LEA R16, R181, UR43, 0x4 ;  /* 0x0000002bb5107c11 */ /* 0x000fe4000f8e20ff */
[----:B--2---:R-:W2:Y:S02]  /*4680*/  SYNCS.PHASECHK.TRANS64.TRYWAIT P0, [R0+URZ+0x70], R3 ;  /* 0x00007003000075a7 */ /* 0x004ea400080011ff */
[----:B-12---:R-:W-:Y:S05]  /*4690*/  @!P0 BRA `(.L_x_78) ;  /* 0x0000002800788947 */ /* 0x006fea0003800000 */
.L_x_129:
[----:B------:R-:W4:Y:S01]  /*46a0*/  LDC.64 R12, c[0x0][0xb10] ;  /* 0x0002c400ff0c7b82 */ /* 0x000f220000000a00 */
[----:B------:R-:W3:Y:S01]  /*46b0*/  LDS.128 R16, [R16+0x100] ;  /* 0x0001000010107984 */ /* 0x000ee20000000c00 */
[----:B-1----:R-:W-:Y:S01]  /*46c0*/  ISETP.NE.AND P1, PT, R73, 0x1, PT ;  /* 0x000000014900780c */ /* 0x002fe20003f25270 */
[----:B--2---:R-:W-:Y:S01]  /*46d0*/  VIADD R0, R0, 0x80 ;  /* 0x0000008000007836 */ /* 0x004fe20000000000 */
[----:B------:R-:W-:Y:S04]  /*46e0*/  ISETP.GE.AND P0, PT, R72, 0x1, PT ;  /* 0x000000014800780c */ /* 0x000fe80003f06270 */
[----:B------:R-:W1:Y:S01]  /*46f0*/  LDC.64 R10, c[0x0][0xb18] ;  /* 0x0002c600ff0a7b82 */ /* 0x000e620000000a00 */
[----:B------:R-:W-:Y:S01]  /*4700*/  PRMT R0, RZ, 0x654, R0 ;  /* 0x00000654ff007816 */ /* 0x000fe20000000000 */
[----:B------:R-:W-:Y:S01]  /*4710*/  @!PT LDS RZ, [RZ] ;  /* 0x00000000fffff984 */ /* 0x000fe20000000800 */
[----:B------:R-:W-:Y:S01]  /*4720*/  @!PT LDS RZ, [RZ] ;  /* 0x00000000fffff984 */ /* 0x000fe20000000800 */
[----:B------:R-:W-:Y:S01]  /*4730*/  @!PT LDS RZ, [RZ] ;  /* 0x00000000fffff984 */ /* 0x000fe20000000800 */
[----:B------:R-:W-:Y:S01]  /*4740*/  @!PT LDS RZ, [RZ] ;  /* 0x00000000fffff984 */ /* 0x000fe20000000800 */
[----:B------:R2:W-:Y:S06]  /*4750*/  MEMBAR.ALL.CTA ;  /* 0x0000000000007992 */ /* 0x0005ec0000008000 */
[----:B--2---:R-:W2:Y:S01]  /*4760*/  FENCE.VIEW.ASYNC.S ;  /* 0x00000000000073c6 */ /* 0x004ea20000000000 */
[----:B------:R-:W1:Y:S08]  /*4770*/  @!P1 LDC R14, c[0x0][0xb20] ;  /* 0x0002c800ff0e9b82 */ /* 0x000e700000000800 */
[----:B------:R-:W1:Y:S01]  /*4780*/  @!P1 LDC R9, c[0x0][0xb0c] ;  /* 0x0002c300ff099b82 */ /* 0x000e620000000800 */
[----:B--2---:R2:W-:Y:S01]  /*4790*/  SYNCS.ARRIVE.TRANS64.RED.A1T0 RZ, [R0+URZ], RZ ;  /* 0x000000ff00ff79a7 */ /* 0x0045e200081004ff */
[----:B---3--:R-:W-:Y:S04]  /*47a0*/  LOP3.LUT P4, RZ, R18, 0x1, RZ, 0xc0, !PT ;  /* 0x0000000112ff7812 */ /* 0x008fe8000788c0ff */
[----:B------:R-:W-:Y:S09]  /*47b0*/  P2R R180, PR, RZ, 0x10 ;  /* 0x00000010ffb47803 */ /* 0x000ff20000000000 */
[----:B------:R-:W-:Y:S02]  /*47c0*/  @P4 MOV R77, R16 ;  /* 0x00000010004d4202 */ /* 0x000fe40000000f00 */
[----:B------:R-:W-:Y:S01]  /*47d0*/  @P4 LOP3.LUT R75, R17, 0xffff, RZ, 0xc0, !PT ;  /* 0x0000ffff114b4812 */ /* 0x000fe200078ec0ff */
[----:B--2-4-:R-:W-:Y:S06]  /*47e0*/  @!P0 BRA `(.L_x_79) ;  /* 0x0000000000a48947 */ /* 0x014fec0003800000 */
[----:B------:R-:W-:Y:S01]  /*47f0*/  IMAD.HI.U32 R21, R172, R71, RZ ;  /* 0x00000047ac157227 */ /* 0x000fe200078e00ff */
[----:B------:R-:W-:Y:S02]  /*4800*/  ISETP.NE.AND P0, PT, R70, 0x1, PT ;  /* 0x000000014600780c */ /* 0x000fe40003f05270 */
[----:B------:R-:W-:Y:S01]  /*4810*/  ISETP.NE.AND P2, PT, R72, 0x1, PT ;  /* 0x000000014800780c */ /* 0x000fe20003f45270 */
[----:B------:R-:W-:Y:S01]  /*4820*/  IMAD.HI.U32 R20, R167, R152, RZ ;  /* 0x00000098a7147227 */ /* 0x000fe200078e00ff */
[----:B------:R-:W-:Y:S02]  /*4830*/  SHF.R.U32.HI R21, RZ, R170, R21 ;  /* 0x000000aaff157219 */ /* 0x000fe40000011615 */
[----:B------:R-:W-:Y:S01]  /*4840*/  ISETP.NE.AND P3, PT, R74, 0x1, PT ;  /* 0x000000014a00780c */ /* 0x000fe20003f65270 */
[----:B------:R-:W-:Y:S01]  /*4850*/  IMAD.HI.U32 R24, R77, R152, RZ ;  /* 0x000000984d187227 */ /* 0x000fe200078e00ff */
[----:B------:R-:W-:Y:S02]  /*4860*/  SHF.R.U32.HI R20, RZ, R153, R20 ;  /* 0x00000099ff147219 */ /* 0x000fe40000011614 */
[----:B------:R-:W-:Y:S01]  /*4870*/  SEL R3, R172, R21, !P0 ;  /* 0x00000015ac037207 */ /* 0x000fe20004000000 */
[----:B------:R-:W-:Y:S01]  /*4880*/  IMAD.HI.U32 R21, R75, R71, RZ ;  /* 0x000000474b157227 */ /* 0x000fe200078e00ff */
[----:B------:R-:W-:Y:S02]  /*4890*/  SEL R7, R167, R20, !P3 ;  /* 0x00000014a7077207 */ /* 0x000fe40005800000 */
[----:B------:R-:W-:Y:S01]  /*48a0*/  SHF.R.U32.HI R24, RZ, R153, R24 ;  /* 0x00000099ff187219 */ /* 0x000fe20000011618 */
[-C--:B------:R-:W-:Y:S04]  /*48b0*/  IMAD.HI.U32 R20, R3, R68.reuse, RZ ;  /* 0x0000004403147227 */ /* 0x080fe800078e00ff */
[----:B------:R-:W-:Y:S01]  /*48c0*/  IMAD.HI.U32 R22, R7, R68, RZ ;  /* 0x0000004407167227 */ /* 0x000fe200078e00ff */
[-C--:B------:R-:W-:Y:S02]  /*48d0*/  @P2 SHF.R.U32.HI R3, RZ, R69.reuse, R20 ;  /* 0x00000045ff032219 */ /* 0x080fe40000011614 */
[----:B------:R-:W-:Y:S02]  /*48e0*/  SHF.R.U32.HI R20, RZ, R170, R21 ;  /* 0x000000aaff147219 */ /* 0x000fe40000011615 */
[----:B------:R-:W-:Y:S01]  /*48f0*/  @P2 SHF.R.U32.HI R7, RZ, R69, R22 ;  /* 0x00000045ff072219 */ /* 0x000fe20000011616 */
[C---:B------:R-:W-:Y:S01]  /*4900*/  IMAD R2, R72.reuse, R3, RZ ;  /* 0x0000000348027224 */ /* 0x040fe200078e02ff */
[----:B------:R-:W-:Y:S02]  /*4910*/  SEL R5, R75, R20, !P0 ;  /* 0x000000144b057207 */ /* 0x000fe40004000000 */
[----:B------:R-:W-:Y:S01]  /*4920*/  SEL R3, R77, R24, !P3 ;  /* 0x000000184d037207 */ /* 0x000fe20005800000 */
[----:B------:R-:W-:Y:S01]  /*4930*/  IMAD R4, R72, R7, RZ ;  /* 0x0000000748047224 */ /* 0x000fe200078e02ff */
[C---:B------:R-:W-:Y:S01]  /*4940*/  ISETP.GE.AND P0, PT, R5.reuse, R2, PT ;  /* 0x000000020500720c */ /* 0x040fe20003f06270 */
[----:B------:R-:W-:Y:S03]  /*4950*/  IMAD.HI.U32 R6, R5, R68, RZ ;  /* 0x0000004405067227 */ /* 0x000fe600078e00ff */
[----:B------:R-:W-:Y:S01]  /*4960*/  ISETP.GE.OR P0, PT, R3, R4, P0 ;  /* 0x000000040300720c */ /* 0x000fe20000706670 */
[----:B------:R-:W-:Y:S01]  /*4970*/  IMAD.MOV R4, RZ, RZ, -R3 ;  /* 0x000000ffff047224 */ /* 0x000fe200078e0a03 */
[-C--:B------:R-:W-:Y:S03]  /*4980*/  SHF.R.U32.HI R6, RZ, R69.reuse, R6 ;  /* 0x00000045ff067219 */ /* 0x080fe60000011606 */
[----:B------:R-:W-:Y:S01]  /*4990*/  IMAD R77, R74, R4, R77 ;  /* 0x000000044a4d7224 */ /* 0x000fe200078e024d */
[----:B------:R-:W-:Y:S05]  /*49a0*/  SEL R15, R5, R6, !P2 ;  /* 0x00000006050f7207 */ /* 0x000fea0005000000 */
[----:B------:R-:W-:Y:S02]  /*49b0*/  IMAD.MOV R6, RZ, RZ, -R15 ;  /* 0x000000ffff067224 */ /* 0x000fe400078e0a0f */
[C---:B------:R-:W-:Y:S04]  /*49c0*/  @!P0 IMAD.HI.U32 R2, R3.reuse, R68, RZ ;  /* 0x0000004403028227 */ /* 0x040fe800078e00ff */
[----:B------:R-:W-:Y:S01]  /*49d0*/  IMAD R6, R72, R6, R5 ;  /* 0x0000000648067224 */ /* 0x000fe200078e0205 */
[----:B------:R-:W-:Y:S04]  /*49e0*/  @!P0 SHF.R.U32.HI R2, RZ, R69, R2 ;  /* 0x00000045ff028219 */ /* 0x000fe80000011602 */
[----:B------:R-:W-:Y:S02]  /*49f0*/  @!P0 SEL R0, R3, R2, !P2 ;  /* 0x0000000203008207 */ /* 0x000fe40005000000 */
[----:B------:R-:W-:Y:S02]  /*4a00*/  IADD3 R2, PT, PT, -R5, RZ, RZ ;  /* 0x000000ff05027210 */ /* 0x000fe40007ffe1ff */
[----:B------:R-:W-:Y:S01]  /*4a10*/  @!P0 IADD3 R8, PT, PT, R15, -R0, RZ ;  /* 0x800000000f088210 */ /* 0x000fe20007ffe0ff */
[----:B------:R-:W-:Y:S02]  /*4a20*/  @!P0 IMAD R0, R7, R6, R0 ;  /* 0x0000000607008224 */ /* 0x000fe400078e0200 */
[----:B------:R-:W-:Y:S02]  /*4a30*/  IMAD R75, R70, R2, R75 ;  /* 0x00000002464b7224 */ /* 0x000fe400078e024b */
[----:B------:R-:W-:Y:S02]  /*4a40*/  @!P0 IMAD R5, R8, R72, R3 ;  /* 0x0000004808058224 */ /* 0x000fe400078e0203 */
[----:B------:R-:W-:Y:S04]  /*4a50*/  @!P0 IMAD.MOV.U32 R3, RZ, RZ, R0 ;  /* 0x000000ffff038224 */ /* 0x000fe800078e0000 */
[----:B------:R-:W-:Y:S02]  /*4a60*/  IMAD R77, R3, R74, R77 ;  /* 0x0000004a034d7224 */ /* 0x000fe400078e024d */
[----:B------:R-:W-:Y:S07]  /*4a70*/  IMAD R75, R5, R70, R75 ;  /* 0x00000046054b7224 */ /* 0x000fee00078e024b */
.L_x_79:
[----:B------:R-:W-:Y:S01]  /*4a80*/  @!P1 IMAD.HI.U32 R0, R77, R12, RZ ;  /* 0x0000000c4d009227 */ /* 0x000fe200078e00ff */
[----:B-1----:R-:W-:Y:S01]  /*4a90*/  @!P1 ISETP.NE.AND P0, PT, R10, 0x1, PT ;  /* 0x000000010a00980c */ /* 0x002fe20003f05270 */
[----:B------:R-:W-:Y:S01]  /*4aa0*/  ULOP3.LUT UP0, URZ, UR42, 0x1b0, URZ, 0xc0, !UPT ;  /* 0x000001b02aff7892 */ /* 0x000fe2000f80c0ff */
[----:B------:R-:W-:Y:S01]  /*4ab0*/  @!P1 ISETP.NE.AND P2, PT, R9, 0x1, PT ;  /* 0x000000010900980c */ /* 0x000fe20003f45270 */
[----:B------:R-:W-:Y:S01]  /*4ac0*/  @!P1 IMAD.HI.U32 R3, R75, R11, RZ ;  /* 0x0000000b4b039227 */ /* 0x000fe200078e00ff */
[----:B------:R-:W-:Y:S02]  /*4ad0*/  @!P1 SHF.R.U32.HI R0, RZ, R13, R0 ;  /* 0x0000000dff009219 */ /* 0x000fe40000011600 */
[----:B------:R-:W-:Y:S01]  /*4ae0*/  @P4 SHF.R.U32.HI R171, RZ, 0x10, R17 ;  /* 0x00000010ffab4819 */ /* 0x000fe20000011611 */
[----:B------:R-:W-:Y:S01]  /*4af0*/  VIADD R181, R181, 0x1 ;  /* 0x00000001b5b57836 */ /* 0x000fe20000000000 */
[----:B------:R-:W-:Y:S02]  /*4b00*/  @!P1 SHF.R.U32.HI R2, RZ, R14, R3 ;  /* 0x0000000eff029219 */ /* 0x000fe40000011603 */
[----:B------:R-:W-:Y:S02]  /*4b10*/  @!P1 SEL R3, R77, R0, !P2 ;  /* 0x000000004d039207 */ /* 0x000fe40005000000 */
[----:B------:R-:W-:Y:S05]  /*4b20*/  @!P1 SEL R2, R75, R2, !P0 ;  /* 0x000000024b029207 */ /* 0x000fea0004000000 */
[----:B------:R-:W-:Y:S02]  /*4b30*/  @!P1 IMAD.IADD R0, R2, 0x1, -R3 ;  /* 0x0000000102009824 */ /* 0x000fe400078e0a03 */
[----:B------:R-:W-:Y:S02]  /*4b40*/  @!P1 IMAD.IADD R2, R3, 0x1, -R2 ;  /* 0x0000000103029824 */ /* 0x000fe400078e0a02 */
[----:B------:R-:W-:Y:S02]  /*4b50*/  @!P1 IMAD R77, R0, R9, R77 ;  /* 0x00000009004d9224 */ /* 0x000fe400078e024d */
[----:B------:R-:W-:Y:S01]  /*4b60*/  @!P1 IMAD R75, R2, R10, R75 ;  /* 0x0000000a024b9224 */ /* 0x000fe200078e024b */
[----:B------:R-:W-:Y:S06]  /*4b70*/  BRA.U !UP0, `(.L_x_80) ;  /* 0x0000000108407547 */ /* 0x000fec000b800000 */
[----:B------:R-:W1:Y:S01]  /*4b80*/  LDCU.64 UR8, c[0x4][0x80] ;  /* 0x01001000ff0877ac */ /* 0x000e620008000a00 */
[----:B------:R-:W-:Y:S01]  /*4b90*/  MOV R3, 0x0 ;  /* 0x0000000000037802 */ /* 0x000fe20000000f00 */
[----:B------:R-:W-:Y:S02]  /*4ba0*/  HFMA2 R12, -RZ, RZ, 0, 5.9604644775390625e-08 ;  /* 0x00000001ff0c7431 */ /* 0x000fe400000001ff */
[----:B------:R-:W-:Y:S02]  /*4bb0*/  IMAD.MOV.U32 R8, RZ, RZ, 0x70 ;  /* 0x00000070ff087424 */ /* 0x000fe400078e00ff */
[----:B------:R-:W-:Y:S01]  /*4bc0*/  IMAD.MOV.U32 R13, RZ, RZ, RZ ;  /* 0x000000ffff0d7224 */ /* 0x000fe200078e00ff */
[----:B------:R-:W2:Y:S01]  /*4bd0*/  LDCU.64 UR6, c[0x4][0x88] ;  /* 0x01001100ff0677ac */ /* 0x000ea20008000a00 */
[----:B------:R-:W3:Y:S01]  /*4be0*/  LDC.64 R2, c[0x4][R3] ;  /* 0x0100000003027b82 */ /* 0x000ee20000000a00 */
[----:B------:R-:W4:Y:S01]  /*4bf0*/  LDCU.64 UR4, c[0x4][0x8] ;  /* 0x01000100ff0477ac */ /* 0x000f220008000a00 */
[----:B-1----:R-:W-:Y:S01]  /*4c00*/  MOV R5, UR9 ;  /* 0x0000000900057c02 */ /* 0x002fe20008000f00 */
[----:B------:R-:W-:Y:S01]  /*4c10*/  IMAD.U32 R4, RZ, RZ, UR8 ;  /* 0x00000008ff047e24 */ /* 0x000fe2000f8e00ff */
[----:B--2---:R-:W-:Y:S01]  /*4c20*/  MOV R7, UR7 ;  /* 0x0000000700077c02 */ /* 0x004fe20008000f00 */
[----:B------:R-:W-:Y:S01]  /*4c30*/  IMAD.U32 R6, RZ, RZ, UR6 ;  /* 0x00000006ff067e24 */ /* 0x000fe2000f8e00ff */
[----:B----4-:R-:W-:Y:S01]  /*4c40*/  MOV R11, UR5 ;  /* 0x00000005000b7c02 */ /* 0x010fe20008000f00 */
[----:B------:R-:W-:Y:S02]  /*4c50*/  IMAD.U32 R10, RZ, RZ, UR4 ;  /* 0x00000004ff0a7e24 */ /* 0x000fe4000f8e00ff */
[----:B------:R-:W-:Y:S07]  /*4c60*/  LEPC R20, `(.L_x_80) ;  /* 0x000000001014794e */ /* 0x000fee0000000000 */
[----:B---3-5:R-:W-:Y:S05]  /*4c70*/  CALL.ABS.NOINC R2 ;  /* 0x0000000002007343 */ /* 0x028fea0003c00000 */
.L_x_80:
[----:B------:R-:W-:Y:S01]  /*4c80*/  LOP3.LUT P0, RZ, R179, 0x1b0, RZ, 0xc0, !PT ;  /* 0x000001b0b3ff7812 */ /* 0x000fe2000780c0ff */
[----:B------:R-:W-:Y:S11]  /*4c90*/  BSSY.RECONVERGENT B6, `(.L_x_81) ;  /* 0x0000013000067945 */ /* 0x000ff60003800200 */
[----:B------:R-:W-:Y:S01]  /*4ca0*/  @!UPT UIADD3 URZ, UPT, UPT, URZ, URZ, URZ ;  /* 0x000000fffffff290 */ /* 0x000fe2000fffe0ff */
[----:B------:R-:W-:Y:S05]  /*4cb0*/  @!P0 BRA `(.L_x_82) ;  /* 0x0000000000408947 */ /* 0x000fea0003800000 */
        /* <DEDUP_REMOVED lines=16> */
.L_x_82:
[----:B------:R-:W-:Y:S05]  /*4dc0*/  BSYNC.RECONVERGENT B6 ;  /* 0x0000000000067941 */ /* 0x000fea0003800200 */
.L_x_81:
[----:B------:R-:W-:Y:S01]  /*4dd0*/  ISETP.NE.U32.AND P3, PT, R150, RZ, PT ;  /* 0x000000ff9600720c */ /* 0x000fe20003f65070 */
[----:B------:R-:W-:Y:S01]  /*4de0*/  UISETP.NE.AND UP1, UPT, UR44, URZ, UPT ;  /* 0x000000ff2c00728c */ /* 0x000fe2000bf25270 */
[----:B------:R-:W-:Y:S02]  /*4df0*/  ISETP.NE.U32.AND P4, PT, R146, RZ, PT ;  /* 0x000000ff9200720c */ /* 0x000fe40003f85070 */
[----:B------:R-:W-:Y:S02]  /*4e00*/  ISETP.NE.AND.EX P3, PT, R151, RZ, PT, P3 ;  /* 0x000000ff9700720c */ /* 0x000fe40003f65330 */
[----:B------:R-:W-:Y:S02]  /*4e10*/  PLOP3.LUT P1, PT, PT, PT, PT, 0x8, 0x80 ;  /* 0x000000000080781c */ /* 0x000fe40003f2e170 */
[----:B------:R-:W-:Y:S02]  /*4e20*/  PLOP3.LUT P0, PT, PT, PT, UP1, 0x80, 0x8 ;  /* 0x000000000008781c */ /* 0x000fe40003f0f018 */
[----:B------:R-:W-:Y:S02]  /*4e30*/  ISETP.NE.AND.EX P4, PT, R147, RZ, PT, P4 ;  /* 0x000000ff9300720c */ /* 0x000fe40003f85340 */
[----:B------:R-:W1:Y:S09]  /*4e40*/  @UP1 LDCU.64 UR4, c[0x0][0x888] ;  /* 0x00011100ff0417ac */ /* 0x000e720008000a00 */
[----:B------:R-:W-:Y:S01]  /*4e50*/  @P0 PLOP3.LUT P1, PT, P3, PT, PT, 0x80, 0x8 ;  /* 0x000000000008081c */ /* 0x000fe20001f2f070 */
[----:B-1----:R-:W-:Y:S04]  /*4e60*/  @UP1 UISETP.NE.U32.AND UP0, UPT, UR4, URZ, UPT ;  /* 0x000000ff0400128c */ /* 0x002fe8000bf05070 */
[----:B------:R-:W-:Y:S04]  /*4e70*/  @UP1 UISETP.NE.AND.EX UP0, UPT, UR5, URZ, UPT, UP0 ;  /* 0x000000ff0500128c */ /* 0x000fe8000bf05300 */
[----:B------:R-:W-:Y:S01]  /*4e80*/  @UP1 USEL UR4, URZ, 0xffffffff, UP0 ;  /* 0xffffffffff041887 */ /* 0x000fe20008000000 */
[----:B------:R-:W-:Y:S11]  /*4e90*/  @!P3 BRA `(.L_x_83) ;  /* 0x00000000002cb947 */ /* 0x000ff60003800000 */
[----:B------:R-:W-:Y:S01]  /*4ea0*/  ISETP.NE.U32.AND P2, PT, R148, RZ, PT ;  /* 0x000000ff9400720c */ /* 0x000fe20003f45070 */
[----:B------:R-:W-:Y:S03]  /*4eb0*/  IMAD.MOV.U32 R164, RZ, RZ, 0x1 ;  /* 0x00000001ffa47424 */ /* 0x000fe600078e00ff */
[----:B------:R-:W-:Y:S11]  /*4ec0*/  ISETP.NE.AND.EX P2, PT, R149, RZ, PT, P2 ;  /* 0x000000ff9500720c */ /* 0x000ff60003f45320 */
[----:B------:R-:W-:Y:S02]  /*4ed0*/  @!UPT UIADD3 URZ, UPT, UPT, URZ, URZ, URZ ;  /* 0x000000fffffff290 */ /* 0x000fe4000fffe0ff */
[----:B------:R-:W1:Y:S01]  /*4ee0*/  @P2 LDC.64 R2, c[0x0][0x888] ;  /* 0x00022200ff022b82 */ /* 0x000e620000000a00 */
[----:B------:R-:W-:Y:S04]  /*4ef0*/  @P2 IMAD R0, R150, UR36, RZ ;  /* 0x0000002496002c24 */ /* 0x000fe8000f8e02ff */
[----:B-1----:R-:W-:Y:S04]  /*4f00*/  @P2 IMAD.WIDE R2, R0, 0x4, R2 ;  /* 0x0000000400022825 */ /* 0x002fe800078e0202 */
[----:B------:R-:W-:Y:S01]  /*4f10*/  HFMA2 R0, -RZ, RZ, 0, 5.9604644775390625e-08 ;  /* 0x00000001ff007431 */ /* 0x000fe200000001ff */
[----:B-----5:R1:W5:Y:S04]  /*4f20*/  @P2 LDG.E R81, desc[UR40][R2.64] ;  /* 0x0000002802512981 */ /* 0x020368000c1e1900 */
[----:B------:R-:W-:Y:S01]  /*4f30*/  @!P2 PRMT R164, R0, 0x7610, R164 ;  /* 0x0000761000a4a816 */ /* 0x000fe200000000a4 */
[----:B-1----:R-:W2:Y:S06]  /*4f40*/  @!P2 LDC R81, c[0x0][0x880] ;  /* 0x00022000ff51ab82 */ /* 0x002eac0000000800 */
.L_x_83:
[----:B------:R-:W-:Y:S05]  /*4f50*/  @!P4 BRA `(.L_x_84) ;  /* 0x000000000020c947 */ /* 0x000fea0003800000 */
[----:B------:R-:W-:Y:S04]  /*4f60*/  ISETP.NE.U32.AND P2, PT, R144, RZ, PT ;  /* 0x000000ff9000720c */ /* 0x000fe80003f45070 */
[----:B------:R-:W-:Y:S11]  /*4f70*/  ISETP.NE.AND.EX P2, PT, R145, RZ, PT, P2 ;  /* 0x000000ff9100720c */ /* 0x000ff60003f45320 */
[----:B------:R-:W-:Y:S02]  /*4f80*/  @!UPT UIADD3 URZ, UPT, UPT, URZ, URZ, URZ ;  /* 0x000000fffffff290 */ /* 0x000fe4000fffe0ff */
[----:B------:R-:W1:Y:S01]  /*4f90*/  @P2 LDC.64 R2, c[0x0][0x8a8] ;  /* 0x00022a00ff022b82 */ /* 0x000e620000000a00 */
[----:B------:R-:W-:Y:S04]  /*4fa0*/  @P2 IMAD R0, R146, UR36, RZ ;  /* 0x0000002492002c24 */ /* 0x000fe8000f8e02ff */
[----:B-1----:R-:W-:Y:S05]  /*4fb0*/  @P2 IMAD.WIDE R2, R0, 0x4, R2 ;  /* 0x0000000400022825 */ /* 0x002fea00078e0202 */
[----:B-----5:R1:W5:Y:S02]  /*4fc0*/  @P2 LDG.E R78, desc[UR40][R2.64] ;  /* 0x00000028024e2981 */ /* 0x020364000c1e1900 */
[----:B-1----:R-:W3:Y:S02]  /*4fd0*/  @!P2 LDC R78, c[0x0][0x8a0] ;  /* 0x00022800ff4eab82 */ /* 0x002ee40000000800 */
.L_x_84:
[----:B--2--5:R-:W-:Y:S01]  /*4fe0*/  @P0 FSETP.NEU.AND P4, PT, R81, RZ, PT ;  /* 0x000000ff5100020b */ /* 0x024fe20003f8d000 */
[----:B------:R-:W-:Y:S01]  /*4ff0*/  IMAD.U32 R0, RZ, RZ, UR4 ;  /* 0x00000004ff007e24 */ /* 0x000fe2000f8e00ff */
[----:B------:R-:W-:Y:S01]  /*5000*/  @P0 LOP3.LUT P2, RZ, R164, 0xff, RZ, 0xc0, !PT ;  /* 0x000000ffa4ff0812 */ /* 0x000fe2000784c0ff */
[----:B------:R-:W-:Y:S01]  /*5010*/  BSSY B1, `(.L_x_85) ;  /* 0x000003d000017945 */ /* 0x000fe20003800000 */
[----:B------:R-:W-:Y:S01]  /*5020*/  @P0 SEL R3, RZ, 0xffffffff, P4 ;  /* 0xffffffffff030807 */ /* 0x000fe20002000000 */
[C---:B------:R-:W-:Y:S01]  /*5030*/  IMAD R64, R76.reuse, 0x40, R79 ;  /* 0x000000404c407824 */ /* 0x040fe200078e024f */
[----:B------:R-:W-:Y:S02]  /*5040*/  LEA R156, R76, UR43, 0x3 ;  /* 0x0000002b4c9c7c11 */ /* 0x000fe4000f8e18ff */
[----:B------:R-:W-:Y:S02]  /*5050*/  CS2R R86, SRZ ;  /* 0x0000000000567805 */ /* 0x000fe4000001ff00 */
[----:B------:R-:W-:Y:S02]  /*5060*/  @P1 SEL R3, R0, R3, !P2 ;  /* 0x0000000300031207 */ /* 0x000fe40005000000 */
[----:B------:R-:W-:Y:S02]  /*5070*/  CS2R R84, SRZ ;  /* 0x0000000000547805 */ /* 0x000fe4000001ff00 */
[----:B------:R-:W-:Y:S02]  /*5080*/  SHF.L.U32 R5, R175, 0x1f, RZ ;  /* 0x0000001faf057819 */ /* 0x000fe400000006ff */
[----:B------:R-:W-:Y:S02]  /*5090*/  CS2R R90, SRZ ;  /* 0x00000000005a7805 */ /* 0x000fe4000001ff00 */
[----:B------:R-:W-:Y:S02]  /*50a0*/  @P0 LOP3.LUT R3, R3, 0x1, RZ, 0xc0, !PT ;  /* 0x0000000103030812 */ /* 0x000fe400078ec0ff */
[----:B------:R-:W-:Y:S02]  /*50b0*/  CS2R R88, SRZ ;  /* 0x0000000000587805 */ /* 0x000fe4000001ff00 */
[----:B------:R-:W-:Y:S02]  /*50c0*/  PLOP3.LUT P5, PT, PT, PT, PT, 0x8, 0x80 ;  /* 0x000000000080781c */ /* 0x000fe40003fae170 */
[----:B------:R-:W-:Y:S02]  /*50d0*/  CS2R R98, SRZ ;  /* 0x0000000000627805 */ /* 0x000fe4000001ff00 */
[----:B------:R-:W-:Y:S02]  /*50e0*/  ISETP.NE.U32.OR P1, PT, R3, 0x1, !P0 ;  /* 0x000000010300780c */ /* 0x000fe40004725470 */
[----:B------:R-:W-:Y:S02]  /*50f0*/  CS2R R96, SRZ ;  /* 0x0000000000607805 */ /* 0x000fe4000001ff00 */
[----:B------:R-:W-:Y:S02]  /*5100*/  CS2R R94, SRZ ;  /* 0x00000000005e7805 */ /* 0x000fe4000001ff00 */
[----:B------:R-:W-:Y:S07]  /*5110*/  CS2R R92, SRZ ;  /* 0x00000000005c7805 */ /* 0x000fee000001ff00 */
[----:B------:R-:W-:Y:S04]  /*5120*/  @P1 SHF.L.U32 R2, R173, 0x1f, RZ ;  /* 0x0000001fad021819 */ /* 0x000fe800000006ff */
[----:B------:R-:W1:Y:S01]  /*5130*/  @P1 SYNCS.PHASECHK.TRANS64.TRYWAIT P0, [UR43+0x50], R2 ;  /* 0x00005002ff0015a7 */ /* 0x000e62000800112b */
[----:B------:R2:W4:Y:S01]  /*5140*/  SYNCS.PHASECHK.TRANS64.TRYWAIT P4, [R156+URZ+0x90], R5 ;  /* 0x000090059c0075a7 */ /* 0x00052200080811ff */
[----:B-1----:R-:W-:Y:S01]  /*5150*/  @P1 PLOP3.LUT P5, PT, P0, PT, PT, 0x8, 0x80 ;  /* 0x000000000080181c */ /* 0x002fe200007ae170 */
[----:B------:R-:W-:Y:S01]  /*5160*/  @!UPT UIADD3 URZ, UPT, UPT, URZ, URZ, URZ ;  /* 0x000000fffffff290 */ /* 0x000fe2000fffe0ff */
[----:B--2-4-:R-:W-:Y:S11]  /*5170*/  @!P1 BRA `(.L_x_86) ;  /* 0x0000000000989947 */ /* 0x014ff60003800000 */
[----:B------:R-:W-:Y:S01]  /*5180*/  ISETP.NE.U32.AND P0, PT, RZ, UR38, PT ;  /* 0x00000026ff007c0c */ /* 0x000fe2000bf05070 */
[----:B------:R-:W-:Y:S01]  /*5190*/  BSSY B0, `(.L_x_87) ;  /* 0x0000016000007945 */ /* 0x000fe20003800000 */
[----:B------:R-:W-:Y:S02]  /*51a0*/  FSETP.NEU.AND P2, PT, R81, RZ, PT ;  /* 0x000000ff5100720b */ /* 0x000fe40003f4d000 */
[----:B------:R-:W-:Y:S02]  /*51b0*/  CS2R R94, SRZ ;  /* 0x00000000005e7805 */ /* 0x000fe4000001ff00 */
[----:B------:R-:W-:Y:S02]  /*51c0*/  ISETP.NE.AND.EX P0, PT, RZ, UR39, PT, P0 ;  /* 0x00000027ff007c0c */ /* 0x000fe4000bf05300 */
[----:B------:R-:W-:Y:S02]  /*51d0*/  CS2R R92, SRZ ;  /* 0x00000000005c7805 */ /* 0x000fe4000001ff00 */
[----:B------:R-:W-:Y:S02]  /*51e0*/  LOP3.LUT P1, RZ, R164, 0xff, RZ, 0xc0, !PT ;  /* 0x000000ffa4ff7812 */ /* 0x000fe4000782c0ff */
[----:B------:R-:W-:Y:S02]  /*51f0*/  CS2R R98, SRZ ;  /* 0x0000000000627805 */ /* 0x000fe4000001ff00 */
[----:B------:R-:W-:Y:S02]  /*5200*/  SEL R0, RZ, 0xffffffff, P2 ;  /* 0xffffffffff007807 */ /* 0x000fe40001000000 */
[----:B------:R-:W-:Y:S02]  /*5210*/  CS2R R96, SRZ ;  /* 0x0000000000607805 */ /* 0x000fe4000001ff00 */
[----:B------:R-:W-:Y:S02]  /*5220*/  SEL R3, RZ, 0xffffffff, P0 ;  /* 0xffffffffff037807 */ /* 0x000fe40000000000 */
[----:B------:R-:W-:Y:S02]  /*5230*/  CS2R R90, SRZ ;  /* 0x00000000005a7805 */ /* 0x000fe4000001ff00 */
[----:B------:R-:W-:Y:S02]  /*5240*/  CS2R R88, SRZ ;  /* 0x0000000000587805 */ /* 0x000fe4000001ff00 */
[----:B------:R-:W-:Y:S02]  /*5250*/  CS2R R86, SRZ ;  /* 0x0000000000567805 */ /* 0x000fe4000001ff00 */
[----:B------:R-:W-:Y:S02]  /*5260*/  @P3 SEL R0, R3, R0, !P1 ;  /* 0x0000000003003207 */ /* 0x000fe40004800000 */
[----:B------:R-:W-:Y:S02]  /*5270*/  CS2R R84, SRZ ;  /* 0x0000000000547805 */ /* 0x000fe4000001ff00 */
[----:B------:R-:W-:Y:S04]  /*5280*/  LOP3.LUT R0, R0, 0x1, RZ, 0xc0, !PT ;  /* 0x0000000100007812 */ /* 0x000fe800078ec0ff */
[----:B------:R-:W-:Y:S01]  /*5290*/  ISETP.NE.U32.AND P0, PT, R0, 0x1, PT ;  /* 0x000000010000780c */ /* 0x000fe20003f05070 */
[----:B------:R-:W-:Y:S01]  /*52a0*/  @!UPT UIADD3 URZ, UPT, UPT, URZ, URZ, URZ ;  /* 0x000000fffffff290 */ /* 0x000fe2000fffe0ff */
[----:B------:R-:W-:Y:S11]  /*52b0*/  @!P5 BRA `(.L_x_88) ;  /* 0x00000000000cd947 */ /* 0x000ff60003800000 */
[----:B------:R-:W-:Y:S04]  /*52c0*/  SHF.L.U32 R3, R173, 0x1f, RZ ;  /* 0x0000001fad037819 */ /* 0x000fe800000006ff */
[----:B------:R-:W1:Y:S02]  /*52d0*/  SYNCS.PHASECHK.TRANS64.TRYWAIT P1, [UR43+0x50], R3 ;  /* 0x00005003ff0075a7 */ /* 0x000e64000802112b */
[----:B-1----:R-:W-:Y:S05]  /*52e0*/  @!P1 BRA `(.L_x_89) ;  /* 0x0000001c00789947 */ /* 0x002fea0003800000 */
.L_x_88:
[----:B------:R-:W-:Y:S05]  /*52f0*/  BSYNC B0 ;  /* 0x0000000000007941 */ /* 0x000fea0003800000 */
.L_x_87:
[----:B------:R2:W4:Y:S01]  /*5300*/  @P0 LDS.128 R92, [R168+UR43+0x200] ;  /* 0x0002002ba85c0984 */ /* 0x0005220008000c00 */
[----:B------:R-:W-:Y:S01]  /*5310*/  UIADD3 UR4, UPT, UPT, UR43, 0x58, URZ ;  /* 0x000000582b047890 */ /* 0x000fe2000fffe0ff */
[----:B------:R-:W-:Y:S02]  /*5320*/  LOP3.LUT R173, R173, 0x1, RZ, 0x3c, !PT ;  /* 0x00000001adad7812 */ /* 0x000fe400078e3cff */
[----:B------:R2:W1:Y:S01]  /*5330*/  @P0 LDS.128 R96, [R178+0x10] ;  /* 0x00001000b2600984 */ /* 0x0004620000000c00 */
[----:B------:R-:W-:Y:S03]  /*5340*/  UPRMT UR4, UR37, 0x654, UR4 ;  /* 0x0000065425047896 */ /* 0x000fe60008000004 */
[----:B------:R2:W1:Y:S04]  /*5350*/  @P0 LDS.128 R88, [R177+0x20] ;  /* 0x00002000b1580984 */ /* 0x0004680000000c00 */
[----:B------:R2:W1:Y:S01]  /*5360*/  @P0 LDS.128 R84, [R176+0x30] ;  /* 0x00003000b0540984 */ /* 0x0004620000000c00 */
[----:B------:R-:W-:Y:S01]  /*5370*/  @!PT LDS RZ, [RZ] ;  /* 0x00000000fffff984 */ /* 0x000fe20000000800 */
[----:B------:R-:W-:Y:S01]  /*5380*/  @!PT LDS RZ, [RZ] ;  /* 0x00000000fffff984 */ /* 0x000fe20000000800 */
[----:B------:R-:W-:Y:S01]  /*5390*/  @!PT LDS RZ, [RZ] ;  /* 0x00000000fffff984 */ /* 0x000fe20000000800 */
[----:B------:R-:W-:Y:S01]  /*53a0*/  @!PT LDS RZ, [RZ] ;  /* 0x00000000fffff984 */ /* 0x000fe20000000800 */
[----:B------:R5:W-:Y:S06]  /*53b0*/  MEMBAR.ALL.CTA ;  /* 0x0000000000007992 */ /* 0x000bec0000008000 */
[----:B-----5:R-:W5:Y:S02]  /*53c0*/  FENCE.VIEW.ASYNC.S ;  /* 0x00000000000073c6 */ /* 0x020f640000000000 */
[----:B-----5:R-:W-:Y:S01]  /*53d0*/  SYNCS.ARRIVE.TRANS64.RED.A1T0 RZ, [UR4], RZ ;  /* 0x000000ffffff79a7 */ /* 0x020fe20008100404 */
.L_x_86:
[----:B------:R-:W-:Y:S05]  /*53e0*/  BSYNC B1 ;  /* 0x0000000000017941 */ /* 0x000fea0003800000 */
.L_x_85:
[----:B-1----:R-:W-:Y:S04]  /*53f0*/  SHF.R.U32.HI R0, RZ, 0x15, R64 ;  /* 0x00000015ff007819 */ /* 0x002fe80000011640 */
[----:B------:R-:W-:Y:S01]  /*5400*/  LOP3.LUT P0, RZ, R0, 0x3, R169, 0x48, !PT ;  /* 0x0000000300ff7812 */ /* 0x000fe200078048a9 */
[----:B------:R-:W-:Y:S01]  /*5410*/  @!UPT UIADD3 URZ, UPT, UPT, URZ, URZ, URZ ;  /* 0x000000fffffff290 */ /* 0x000fe2000fffe0ff */
[----:B------:R-:W-:Y:S11]  /*5420*/  @P4 BRA `(.L_x_90) ;  /* 0x0000000000084947 */ /* 0x000ff60003800000 */
[----:B------:R-:W1:Y:S02]  /*5430*/  SYNCS.PHASECHK.TRANS64.TRYWAIT P1, [R156+URZ+0x90], R5 ;  /* 0x000090059c0075a7 */ /* 0x000e6400080211ff */
[----:B-1----:R-:W-:Y:S05]  /*5440*/  @!P1 BRA `(.L_x_91) ;  /* 0x0000001c00389947 */ /* 0x002fea0003800000 */
.L_x_90:
[----:B------:R-:W-:Y:S05]  /*5450*/  @!P0 BRA `(.L_x_92) ;  /* 0x0000000000408947 */ /* 0x000fea0003800000 */
[----:B------:R-:W1:Y:S01]  /*5460*/  LDCU.64 UR8, c[0x4][0x70] ;  /* 0x01000e00ff0877ac */ /* 0x000e620008000a00 */
[----:B------:R-:W-:Y:S01]  /*5470*/  MOV R3, 0x0 ;  /* 0x0000000000037802 */ /* 0x000fe20000000f00 */
[----:B------:R-:W-:Y:S02]  /*5480*/  HFMA2 R12, -RZ, RZ, 0, 5.9604644775390625e-08 ;  /* 0x00000001ff0c7431 */ /* 0x000fe400000001ff */
[----:B------:R-:W-:Y:S02]  /*5490*/  IMAD.MOV.U32 R8, RZ, RZ, 0x192 ;  /* 0x00000192ff087424 */ /* 0x000fe400078e00ff */
[----:B------:R-:W-:Y:S01]  /*54a0*/  IMAD.MOV.U32 R13, RZ, RZ, RZ ;  /* 0x000000ffff0d7224 */ /* 0x000fe200078e00ff */
[----:B------:R-:W5:Y:S01]  /*54b0*/  LDCU.64 UR6, c[0x4][0x78] ;  /* 0x01000f00ff0677ac */ /* 0x000f620008000a00 */
[----:B------:R-:W2:Y:S01]  /*54c0*/  LDC.64 R2, c[0x4][R3] ;  /* 0x0100000003027b82 */ /* 0x000ea20000000a00 */
[----:B------:R-:W3:Y:S01]  /*54d0*/  LDCU.64 UR4, c[0x4][0x10] ;  /* 0x01000200ff0477ac */ /* 0x000ee20008000a00 */
[----:B-1----:R-:W-:Y:S01]  /*54e0*/  MOV R5, UR9 ;  /* 0x0000000900057c02 */ /* 0x002fe20008000f00 */
[----:B------:R-:W-:Y:S01]  /*54f0*/  IMAD.U32 R4, RZ, RZ, UR8 ;  /* 0x00000008ff047e24 */ /* 0x000fe2000f8e00ff */
[----:B-----5:R-:W-:Y:S01]  /*5500*/  MOV R7, UR7 ;  /* 0x0000000700077c02 */ /* 0x020fe20008000f00 */
[----:B------:R-:W-:Y:S01]  /*5510*/  IMAD.U32 R6, RZ, RZ, UR6 ;  /* 0x00000006ff067e24 */ /* 0x000fe2000f8e00ff */
[----:B---3--:R-:W-:Y:S01]  /*5520*/  MOV R11, UR5 ;  /* 0x00000005000b7c02 */ /* 0x008fe20008000f00 */
[----:B------:R-:W-:Y:S02]  /*5530*/  IMAD.U32 R10, RZ, RZ, UR4 ;  /* 0x00000004ff0a7e24 */ /* 0x000fe4000f8e00ff */
[----:B------:R-:W-:Y:S07]  /*5540*/  LEPC R20, `(.L_x_92) ;  /* 0x000000001014794e */ /* 0x000fee0000000000 */
[----:B--2-4-:R-:W-:Y:S05]  /*5550*/  CALL.ABS.NOINC R2 ;  /* 0x0000000002007343 */ /* 0x014fea0003c00000 */
.L_x_92:
[----:B------:R-:W-:Y:S01]  /*5560*/  LOP3.LUT P0, RZ, R166, 0x60, RZ, 0xc0, !PT ;  /* 0x00000060a6ff7812 */ /* 0x000fe2000780c0ff */
[----:B------:R-:W-:Y:S05]  /*5570*/  WARPSYNC.ALL ;  /* 0x0000000000007948 */ /* 0x000fea0003800000 */
[----:B------:R-:W-:Y:S01]  /*5580*/  R2UR UR4, R64 ;  /* 0x00000000400472ca */ /* 0x000fe200000e0000 */
[----:B------:R-:W-:Y:S01]  /*5590*/  BSSY.RECONVERGENT B0, `(.L_x_93) ;  /* 0x0000121000007945 */ /* 0x000fe20003800200 */
[-C--:B----4-:R-:W-:Y:S02]  /*55a0*/  F2FP.F16.E5M2.UNPACK_B R82, R92.reuse ;  /* 0x0000005cff52723e */ /* 0x090fe400020004ff */
[----:B------:R-:W-:Y:S02]  /*55b0*/  F2FP.F16.E5M2.UNPACK_B R109, R92.H1 ;  /* 0x0000005cff6d723e */ /* 0x000fe400030004ff */
[-C--:B------:R-:W-:Y:S01]  /*55c0*/  F2FP.F16.E5M2.UNPACK_B R107, R93.reuse ;  /* 0x0000005dff6b723e */ /* 0x080fe200020004ff */
[--C-:B------:R-:W-:Y:S01]  /*55d0*/  HADD2.F32 R80, -RZ, R82.reuse.H0_H0 ;  /* 0x20000052ff507230 */ /* 0x100fe20000004100 */
[----:B------:R-:W-:Y:S01]  /*55e0*/  F2FP.F16.E5M2.UNPACK_B R105, R93.H1 ;  /* 0x0000005dff69723e */ /* 0x000fe200030004ff */
[----:B------:R-:W-:Y:S01]  /*55f0*/  HADD2.F32 R82, -RZ, R82.H1_H1 ;  /* 0x30000052ff527230 */ /* 0x000fe20000004100 */
[-C--:B------:R-:W-:Y:S01]  /*5600*/  F2FP.F16.E5M2.UNPACK_B R130, R84.reuse ;  /* 0x00000054ff82723e */ /* 0x080fe200020004ff */
[--C-:B------:R-:W-:Y:S01]  /*5610*/  HADD2.F32 R83, -RZ, R109.reuse.H0_H0 ;  /* 0x2000006dff537230 */ /* 0x100fe20000004100 */
[----:B------:R-:W-:Y:S01]  /*5620*/  F2FP.F16.E5M2.UNPACK_B R132, R84.H1 ;  /* 0x00000054ff84723e */ /* 0x000fe200030004ff */
[----:B------:R-:W3:Y:S01]  /*5630*/  LDTM.x64 R4, tmem[UR4] ;  /* 0x00000004000479ee */ /* 0x000ee20008340000 */
[----:B------:R-:W-:Y:S01]  /*5640*/  NOP ;  /* 0x0000000000007918 */ /* 0x000fe20000000000 */
[----:B------:R-:W-:Y:S01]  /*5650*/  R2UR UR5, R156 ;  /* 0x000000009c0572ca */ /* 0x000fe200000e0000 */
[--C-:B------:R-:W-:Y:S01]  /*5660*/  HADD2.F32 R129, -RZ, R130.reuse.H0_H0 ;  /* 0x20000082ff817230 */ /* 0x100fe20000004100 */
[----:B------:R-:W-:Y:S01]  /*5670*/  F2FP.F16.E5M2.UNPACK_B R93, R94 ;  /* 0x0000005eff5d723e */ /* 0x000fe200020004ff */
[----:B------:R-:W-:Y:S01]  /*5680*/  HADD2.F32 R130, -RZ, R130.H1_H1 ;  /* 0x30000082ff827230 */ /* 0x000fe20000004100 */
[-C--:B------:R-:W-:Y:S01]  /*5690*/  F2FP.F16.E5M2.UNPACK_B R134, R85.reuse ;  /* 0x00000055ff86723e */ /* 0x080fe200020004ff */
[----:B------:R-:W-:Y:S01]  /*56a0*/  HADD2.F32 R84, -RZ, R109.H1_H1 ;  /* 0x3000006dff547230 */ /* 0x000fe20000004100 */
[----:B------:R-:W-:Y:S01]  /*56b0*/  F2FP.F16.E5M2.UNPACK_B R136, R85.H1 ;  /* 0x00000055ff88723e */ /* 0x000fe200030004ff */
[--C-:B------:R-:W-:Y:S01]  /*56c0*/  HADD2.F32 R85, -RZ, R107.reuse.H0_H0 ;  /* 0x2000006bff557230 */ /* 0x100fe20000004100 */
[-C--:B------:R-:W-:Y:S01]  /*56d0*/  F2FP.F16.E5M2.UNPACK_B R138, R86.reuse ;  /* 0x00000056ff8a723e */ /* 0x080fe200020004ff */
[--C-:B------:R-:W-:Y:S01]  /*56e0*/  HADD2.F32 R133, -RZ, R134.reuse.H0_H0 ;  /* 0x20000086ff857230 */ /* 0x100fe20000004100 */
[----:B------:R-:W-:Y:S01]  /*56f0*/  F2FP.F16.E5M2.UNPACK_B R140, R86.H1 ;  /* 0x00000056ff8c723e */ /* 0x000fe200030004ff */
[----:B------:R-:W-:Y:S01]  /*5700*/  HADD2.F32 R86, -RZ, R107.H1_H1 ;  /* 0x3000006bff567230 */ /* 0x000fe20000004100 */
[----:B------:R-:W-:Y:S01]  /*5710*/  F2FP.F16.E5M2.UNPACK_B R142, R87 ;  /* 0x00000057ff8e723e */ /* 0x000fe200020004ff */
[----:B------:R-:W-:Y:S01]  /*5720*/  UIADD3 UR5, UPT, UPT, UR5, 0xb0, URZ ;  /* 0x000000b005057890 */ /* 0x000fe2000fffe0ff */
[----:B------:R-:W-:Y:S01]  /*5730*/  HADD2.F32 R134, -RZ, R134.H1_H1 ;  /* 0x30000086ff867230 */ /* 0x000fe20000004100 */
[----:B------:R-:W-:Y:S01]  /*5740*/  F2FP.F16.E5M2.UNPACK_B R114, R88 ;  /* 0x00000058ff72723e */ /* 0x000fe200020004ff */
[--C-:B------:R-:W-:Y:S01]  /*5750*/  HADD2.F32 R137, -RZ, R138.reuse.H0_H0 ;  /* 0x2000008aff897230 */ /* 0x100fe20000004100 */
[----:B------:R-:W-:Y:S01]  /*5760*/  UPRMT UR5, UR37, 0x654, UR5 ;  /* 0x0000065425057896 */ /* 0x000fe20008000005 */
[----:B------:R-:W-:Y:S01]  /*5770*/  HADD2.F32 R138, -RZ, R138.H1_H1 ;  /* 0x3000008aff8a7230 */ /* 0x000fe20000004100 */
[-C--:B------:R-:W-:Y:S01]  /*5780*/  F2FP.F16.E5M2.UNPACK_B R118, R89.reuse ;  /* 0x00000059ff76723e */ /* 0x080fe200020004ff */
[--C-:B------:R-:W-:Y:S01]  /*5790*/  HADD2.F32 R113, -RZ, R114.reuse.H0_H0 ;  /* 0x20000072ff717230 */ /* 0x100fe20000004100 */
[----:B------:R-:W-:Y:S01]  /*57a0*/  F2FP.F16.E5M2.UNPACK_B R120, R89.H1 ;  /* 0x00000059ff78723e */ /* 0x000fe200030004ff */
[C---:B---3--:R-:W-:Y:S01]  /*57b0*/  FMUL R4, R78.reuse, R4 ;  /* 0x000000044e047220 */ /* 0x048fe20000400000 */
[C---:B------:R-:W-:Y:S01]  /*57c0*/  FMUL R5, R78.reuse, R5 ;  /* 0x000000054e057220 */ /* 0x040fe20000400000 */
[C---:B------:R-:W-:Y:S01]  /*57d0*/  FMUL R8, R78.reuse, R8 ;  /* 0x000000084e087220 */ /* 0x040fe20000400000 */
[C---:B------:R-:W-:Y:S01]  /*57e0*/  FMUL R9, R78.reuse, R9 ;  /* 0x000000094e097220 */ /* 0x040fe20000400000 */
[----:B------:R-:W-:Y:S01]  /*57f0*/  SYNCS.ARRIVE.TRANS64.RED.A1T0 RZ, [UR5], RZ ;  /* 0x000000ffffff79a7 */ /* 0x000fe20008100405 */
[C---:B------:R-:W-:Y:S01]  /*5800*/  FFMA R4, R81.reuse, R80, R4 ;  /* 0x0000005051047223 */ /* 0x040fe20000000004 */
[C---:B------:R-:W-:Y:S01]  /*5810*/  FFMA R5, R81.reuse, R82, R5 ;  /* 0x0000005251057223 */ /* 0x040fe20000000005 */
[----:B------:R-:W-:Y:S02]  /*5820*/  HADD2.F32 R89, -RZ, R93.H0_H0 ;  /* 0x2000005dff597230 */ /* 0x000fe40000004100 */
[C---:B------:R-:W-:Y:S01]  /*5830*/  FMUL R12, R78.reuse, R12 ;  /* 0x0000000c4e0c7220 */ /* 0x040fe20000400000 */
        /* <DEDUP_REMOVED lines=11> */
[----:B------:R-:W-:Y:S02]  /*58f0*/  HADD2.F32 R114, -RZ, R114.H1_H1 ;  /* 0x30000072ff727230 */ /* 0x000fe40000004100 */
[C---:B------:R-:W-:Y:S01]  /*5900*/  FMUL R32, R78.reuse, R36 ;  /* 0x000000244e207220 */ /* 0x040fe20000400000 */
[C---:B------:R-:W-:Y:S01]  /*5910*/  FMUL R33, R78.reuse, R37 ;  /* 0x000000254e217220 */ /* 0x040fe20000400000 */
[--C-:B------:R-:W-:Y:S02]  /*5920*/  HADD2.F32 R117, -RZ, R118.reuse.H0_H0 ;  /* 0x20000076ff757230 */ /* 0x100fe40000004100 */
[C---:B------:R-:W-:Y:S01]  /*5930*/  FMUL R36, R78.reuse, R40 ;  /* 0x000000284e247220 */ /* 0x040fe20000400000 */
[----:B------:R-:W-:Y:S02]  /*5940*/  HADD2.F32 R118, -RZ, R118.H1_H1 ;  /* 0x30000076ff767230 */ /* 0x000fe40000004100 */
        /* <DEDUP_REMOVED lines=8> */
[----:B------:R-:W-:Y:S01]  /*59d0*/  F2FP.F16.E5M2.UNPACK_B R92, R94.H1 ;  /* 0x0000005eff5c723e */ /* 0x000fe200030004ff */
[C---:B------:R-:W-:Y:S01]  /*59e0*/  FMUL R53, R78.reuse, R57 ;  /* 0x000000394e357220 */ /* 0x040fe20000400000 */
[C---:B------:R-:W-:Y:S01]  /*59f0*/  FMUL R56, R78.reuse, R60 ;  /* 0x0000003c4e387220 */ /* 0x040fe20000400000 */
[----:B------:R-:W-:Y:S01]  /*5a00*/  F2FP.F16.E5M2.UNPACK_B R141, R87.H1 ;  /* 0x00000057ff8d723e */ /* 0x000fe200030004ff */
[C---:B------:R-:W-:Y:S01]  /*5a10*/  FMUL R57, R78.reuse, R61 ;  /* 0x0000003d4e397220 */ /* 0x040fe20000400000 */
[----:B------:R-:W-:Y:S02]  /*5a20*/  HADD2.F32 R80, -RZ, R142.H1_H1 ;  /* 0x3000008eff507230 */ /* 0x000fe40000004100 */
[C---:B------:R-:W-:Y:S01]  /*5a30*/  FMUL R60, R78.reuse, R64 ;  /* 0x000000404e3c7220 */ /* 0x040fe20000400000 */
[----:B------:R-:W-:Y:S01]  /*5a40*/  F2FP.F16.E5M2.UNPACK_B R116, R88.H1 ;  /* 0x00000058ff74723e */ /* 0x000fe200030004ff */
[C---:B------:R-:W-:Y:S01]  /*5a50*/  FMUL R61, R78.reuse, R65 ;  /* 0x000000414e3d7220 */ /* 0x040fe20000400000 */
[C---:B------:R-:W-:Y:S01]  /*5a60*/  FMUL R6, R78.reuse, R6 ;  /* 0x000000064e067220 */ /* 0x040fe20000400000 */
[----:B------:R-:W-:Y:S01]  /*5a70*/  F2FP.F16.E5M2.UNPACK_B R94, R95 ;  /* 0x0000005fff5e723e */ /* 0x000fe200020004ff */
[C---:B------:R-:W-:Y:S01]  /*5a80*/  FMUL R7, R78.reuse, R7 ;  /* 0x000000074e077220 */ /* 0x040fe20000400000 */
[--C-:B------:R-:W-:Y:S02]  /*5a90*/  HADD2.F32 R87, -RZ, R105.reuse.H0_H0 ;  /* 0x20000069ff577230 */ /* 0x100fe40000004100 */
[C---:B------:R-:W-:Y:S01]  /*5aa0*/  FFMA R6, R81.reuse, R83, R6 ;  /* 0x0000005351067223 */ /* 0x040fe20000000006 */
[----:B------:R-:W-:Y:S01]  /*5ab0*/  F2FP.F16.E5M2.UNPACK_B R122, R90 ;  /* 0x0000005aff7a723e */ /* 0x000fe200020004ff */
[C---:B------:R-:W-:Y:S01]  /*5ac0*/  FFMA R7, R81.reuse, R84, R7 ;  /* 0x0000005451077223 */ /* 0x040fe20000000007 */
[C---:B------:R-:W-:Y:S01]  /*5ad0*/  FFMA R8, R81.reuse, R85, R8 ;  /* 0x0000005551087223 */ /* 0x040fe20000000008 */
[----:B------:R-:W-:Y:S01]  /*5ae0*/  F2FP.F16.E5M2.UNPACK_B R124, R90.H1 ;  /* 0x0000005aff7c723e */ /* 0x000fe200030004ff */
[----:B------:R-:W-:Y:S02]  /*5af0*/  HADD2.F32 R88, -RZ, R105.H1_H1 ;  /* 0x30000069ff587230 */ /* 0x000fe40000004100 */
[----:B------:R-:W-:Y:S01]  /*5b00*/  FFMA R9, R81, R86, R9 ;  /* 0x0000005651097223 */ /* 0x000fe20000000009 */
[----:B------:R-:W-:Y:S01]  /*5b10*/  F2FP.SATFINITE.E5M2.F32.PACK_AB_MERGE_C R156, R7, R6, RZ ;  /* 0x00000006079c723e */ /* 0x000fe200048060ff */
[----:B------:R-:W-:Y:S02]  /*5b20*/  HADD2.F32 R90, -RZ, R93.H1_H1 ;  /* 0x3000005dff5a7230 */ /* 0x000fe40000004100 */
[C---:B------:R-:W-:Y:S01]  /*5b30*/  FMUL R10, R78.reuse, R10 ;  /* 0x0000000a4e0a7220 */ /* 0x040fe20000400000 */
[--C-:B------:R-:W-:Y:S01]  /*5b40*/  HADD2.F32 R93, -RZ, R94.reuse.H0_H0 ;  /* 0x2000005eff5d7230 */ /* 0x100fe20000004100 */
[----:B------:R-:W-:Y:S01]  /*5b50*/  F2FP.SATFINITE.E5M2.F32.PACK_AB_MERGE_C R156, R5, R4, R156 ;  /* 0x00000004059c723e */ /* 0x000fe2000480609c */
[----:B------:R-:W-:Y:S02]  /*5b60*/  HADD2.F32 R94, -RZ, R94.H1_H1 ;  /* 0x3000005eff5e7230 */ /* 0x000fe40000004100 */
[C---:B------:R-:W-:Y:S01]  /*5b70*/  FFMA R10, R81.reuse, R87, R10 ;  /* 0x00000057510a7223 */ /* 0x040fe2000000000a */
[--C-:B------:R-:W-:Y:S02]  /*5b80*/  HADD2.F32 R121, -RZ, R122.reuse.H0_H0 ;  /* 0x2000007aff797230 */ /* 0x100fe40000004100 */
[C---:B------:R-:W-:Y:S01]  /*5b90*/  FMUL R11, R78.reuse, R11 ;  /* 0x0000000b4e0b7220 */ /* 0x040fe20000400000 */
[----:B------:R-:W-:Y:S01]  /*5ba0*/  F2FP.F16.E5M2.UNPACK_B R126, R91 ;  /* 0x0000005bff7e723e */ /* 0x000fe200020004ff */
[----:B------:R-:W-:Y:S01]  /*5bb0*/  HADD2.F32 R122, -RZ, R122.H1_H1 ;  /* 0x3000007aff7a7230 */ /* 0x000fe20000004100 */
[----:B------:R-:W-:Y:S01]  /*5bc0*/  F2FP.F16.E5M2.UNPACK_B R103, R95.H1 ;  /* 0x0000005fff67723e */ /* 0x000fe200030004ff */
[C---:B------:R-:W-:Y:S01]  /*5bd0*/  FFMA R11, R81.reuse, R88, R11 ;  /* 0x00000058510b7223 */ /* 0x040fe2000000000b */
[----:B------:R-:W-:Y:S01]  /*5be0*/  F2FP.F16.E5M2.UNPACK_B R128, R91.H1 ;  /* 0x0000005bff80723e */ /* 0x000fe200030004ff */
[----:B------:R-:W-:Y:S02]  /*5bf0*/  HADD2.F32 R91, -RZ, R92.H0_H0 ;  /* 0x2000005cff5b7230 */ /* 0x000fe40000004100 */
[C---:B------:R-:W-:Y:S01]  /*5c00*/  FFMA R12, R81.reuse, R89, R12 ;  /* 0x00000059510c7223 */ /* 0x040fe2000000000c */
[----:B------:R-:W-:Y:S01]  /*5c10*/  FFMA R13, R81, R90, R13 ;  /* 0x0000005a510d7223 */ /* 0x000fe2000000000d */
[----:B------:R-:W-:Y:S01]  /*5c20*/  F2FP.SATFINITE.E5M2.F32.PACK_AB_MERGE_C R157, R11, R10, RZ ;  /* 0x0000000a0b9d723e */ /* 0x000fe200048060ff */
[--C-:B------:R-:W-:Y:S01]  /*5c30*/  HADD2.F32 R125, -RZ, R126.reuse.H0_H0 ;  /* 0x2000007eff7d7230 */ /* 0x100fe20000004100 */
[----:B------:R-:W-:Y:S01]  /*5c40*/  F2FP.F16.E5M2.UNPACK_B R101, R96 ;  /* 0x00000060ff65723e */ /* 0x000fe200020004ff */
[----:B------:R-:W-:Y:S01]  /*5c50*/  HADD2.F32 R126, -RZ, R126.H1_H1 ;  /* 0x3000007eff7e7230 */ /* 0x000fe20000004100 */
[----:B------:R-:W-:Y:S01]  /*5c60*/  F2FP.SATFINITE.E5M2.F32.PACK_AB_MERGE_C R157, R9, R8, R157 ;  /* 0x00000008099d723e */ /* 0x000fe2000480609d */
[----:B------:R-:W-:Y:S02]  /*5c70*/  HADD2.F32 R83, -RZ, R142.H0_H0 ;  /* 0x2000008eff537230 */ /* 0x000fe40000004100 */
[C---:B------:R-:W-:Y:S01]  /*5c80*/  FMUL R14, R78.reuse, R14 ;  /* 0x0000000e4e0e7220 */ /* 0x040fe20000400000 */
[----:B------:R-:W-:Y:S02]  /*5c90*/  HADD2.F32 R92, -RZ, R92.H1_H1 ;  /* 0x3000005cff5c7230 */ /* 0x000fe40000004100 */
[C---:B------:R-:W-:Y:S01]  /*5ca0*/  FMUL R15, R78.reuse, R15 ;  /* 0x0000000f4e0f7220 */ /* 0x040fe20000400000 */
[----:B------:R-:W-:Y:S01]  /*5cb0*/  F2FP.F16.E5M2.UNPACK_B R100, R96.H1 ;  /* 0x00000060ff64723e */ /* 0x000fe200030004ff */
[--C-:B------:R-:W-:Y:S02]  /*5cc0*/  HADD2.F32 R95, -RZ, R103.reuse.H0_H0 ;  /* 0x20000067ff5f7230 */ /* 0x100fe40000004100 */
[C---:B------:R-:W-:Y:S01]  /*5cd0*/  FFMA R14, R81.reuse, R91, R14 ;  /* 0x0000005b510e7223 */ /* 0x040fe2000000000e */
[C---:B------:R-:W-:Y:S01]  /*5ce0*/  FFMA R15, R81.reuse, R92, R15 ;  /* 0x0000005c510f7223 */ /* 0x040fe2000000000f */
[C---:B------:R-:W-:Y:S01]  /*5cf0*/  FFMA R16, R81.reuse, R93, R16 ;  /* 0x0000005d51107223 */ /* 0x040fe20000000010 */
[----:B------:R-:W-:Y:S01]  /*5d00*/  FFMA R17, R81, R94, R17 ;  /* 0x0000005e51117223 */ /* 0x000fe20000000011 */
[-C--:B------:R-:W-:Y:S01]  /*5d10*/  F2FP.F16.E5M2.UNPACK_B R102, R97.reuse ;  /* 0x00000061ff66723e */ /* 0x080fe200020004ff */
[----:B------:R-:W-:Y:S01]  /*5d20*/  HADD2.F32 R96, -RZ, R103.H1_H1 ;  /* 0x30000067ff607230 */ /* 0x000fe20000004100 */
[----:B------:R-:W-:Y:S01]  /*5d30*/  F2FP.SATFINITE.E5M2.F32.PACK_AB_MERGE_C R158, R15, R14, RZ ;  /* 0x0000000e0f9e723e */ /* 0x000fe200048060ff */
[C---:B------:R-:W-:Y:S01]  /*5d40*/  FMUL R18, R78.reuse, R18 ;  /* 0x000000124e127220 */ /* 0x040fe20000400000 */
[----:B------:R-:W-:Y:S01]  /*5d50*/  F2FP.F16.E5M2.UNPACK_B R104, R97.H1 ;  /* 0x00000061ff68723e */ /* 0x000fe200030004ff */
[--C-:B------:R-:W-:Y:S01]  /*5d60*/  HADD2.F32 R97, -RZ, R101.reuse.H0_H0 ;  /* 0x20000065ff617230 */ /* 0x100fe20000004100 */
[----:B------:R-:W-:Y:S01]  /*5d70*/  F2FP.SATFINITE.E5M2.F32.PACK_AB_MERGE_C R158, R13, R12, R158 ;  /* 0x0000000c0d9e723e */ /* 0x000fe2000480609e */
[C---:B------:R-:W-:Y:S01]  /*5d80*/  FFMA R18, R81.reuse, R95, R18 ;  /* 0x0000005f51127223 */ /* 0x040fe20000000012 */
[----:B------:R-:W-:Y:S01]  /*5d90*/  F2FP.F16.E5M2.UNPACK_B R110, R99 ;  /* 0x00000063ff6e723e */ /* 0x000fe200020004ff */
[C---:B------:R-:W-:Y:S01]  /*5da0*/  FMUL R19, R78.reuse, R19 ;  /* 0x000000134e137220 */ /* 0x040fe20000400000 */
[----:B------:R-:W-:Y:S01]  /*5db0*/  F2FP.F16.E5M2.UNPACK_B R112, R99.H1 ;  /* 0x00000063ff70723e */ /* 0x000fe200030004ff */
[----:B------:R-:W-:Y:S01]  /*5dc0*/  HADD2.F32 R99, -RZ, R101.H1_H1 ;  /* 0x30000065ff637230 */ /* 0x000fe20000004100 */
[-C--:B------:R-:W-:Y:S01]  /*5dd0*/  F2FP.F16.E5M2.UNPACK_B R106, R98.reuse ;  /* 0x00000062ff6a723e */ /* 0x080fe200020004ff */
[----:B------:R-:W-:Y:S01]  /*5de0*/  HADD2.F32 R101, -RZ, R102.H0_H0 ;  /* 0x20000066ff657230 */ /* 0x000fe20000004100 */
[----:B------:R-:W-:Y:S01]  /*5df0*/  F2FP.F16.E5M2.UNPACK_B R108, R98.H1 ;  /* 0x00000062ff6c723e */ /* 0x000fe200030004ff */
[----:B------:R-:W-:Y:S02]  /*5e00*/  HADD2.F32 R98, -RZ, R100.H0_H0 ;  /* 0x20000064ff627230 */ /* 0x000fe40000004100 */
[C---:B------:R-:W-:Y:S01]  /*5e10*/  FFMA R19, R81.reuse, R96, R19 ;  /* 0x0000006051137223 */ /* 0x040fe20000000013 */
[C---:B------:R-:W-:Y:S01]  /*5e20*/  FFMA R0, R81.reuse, R97, R0 ;  /* 0x0000006151007223 */ /* 0x040fe20000000000 */
[----:B------:R-:W-:Y:S01]  /*5e30*/  FFMA R2, R81, R99, R2 ;  /* 0x0000006351027223 */ /* 0x000fe20000000002 */
[----:B------:R-:W-:Y:S02]  /*5e40*/  HADD2.F32 R102, -RZ, R102.H1_H1 ;  /* 0x30000066ff667230 */ /* 0x000fe40000004100 */
[C---:B------:R-:W-:Y:S01]  /*5e50*/  FMUL R3, R78.reuse, R22 ;  /* 0x000000164e037220 */ /* 0x040fe20000400000 */
[----:B------:R-:W-:Y:S01]  /*5e60*/  HADD2.F32 R100, -RZ, R100.H1_H1 ;  /* 0x30000064ff647230 */ /* 0x000fe20000004100 */
[----:B------:R-:W-:Y:S01]  /*5e70*/  F2FP.SATFINITE.E5M2.F32.PACK_AB_MERGE_C R159, R19, R18, RZ ;  /* 0x00000012139f723e */ /* 0x000fe200048060ff */
[--C-:B------:R-:W-:Y:S02]  /*5e80*/  HADD2.F32 R105, -RZ, R106.reuse.H0_H0 ;  /* 0x2000006aff697230 */ /* 0x100fe40000004100 */
[----:B------:R-:W-:Y:S01]  /*5e90*/  FFMA R3, R81, R98, R3 ;  /* 0x0000006251037223 */ /* 0x000fe20000000003 */
[----:B------:R-:W-:Y:S01]  /*5ea0*/  HADD2.F32 R106, -RZ, R106.H1_H1 ;  /* 0x3000006aff6a7230 */ /* 0x000fe20000004100 */
[----:B------:R-:W-:Y:S01]  /*5eb0*/  F2FP.SATFINITE.E5M2.F32.PACK_AB_MERGE_C R159, R17, R16, R159 ;  /* 0x00000010119f723e */ /* 0x000fe2000480609f */
[----:B------:R-:W-:Y:S02]  /*5ec0*/  HADD2.F32 R109, -RZ, R110.H0_H0 ;  /* 0x2000006eff6d7230 */ /* 0x000fe40000004100 */
[C---:B------:R-:W-:Y:S01]  /*5ed0*/  FMUL R23, R78.reuse, R23 ;  /* 0x000000174e177220 */ /* 0x040fe20000400000 */
[--C-:B------:R-:W-:Y:S02]  /*5ee0*/  HADD2.F32 R103, -RZ, R104.reuse.H0_H0 ;  /* 0x20000068ff677230 */ /* 0x100fe40000004100 */
[C---:B------:R-:W-:Y:S01]  /*5ef0*/  FMUL R22, R78.reuse, R26 ;  /* 0x0000001a4e167220 */ /* 0x040fe20000400000 */
[----:B------:R-:W-:Y:S01]  /*5f00*/  HADD2.F32 R104, -RZ, R104.H1_H1 ;  /* 0x30000068ff687230 */ /* 0x000fe20000004100 */
[----:B------:R1:W-:Y:S01]  /*5f10*/  STS.128 [R168+UR43+0x2200], R156 ;  /* 0x0022009ca8007988 */ /* 0x0003e20008000c2b */
[C---:B------:R-:W-:Y:S01]  /*5f20*/  FFMA R23, R81.reuse, R100, R23 ;  /* 0x0000006451177223 */ /* 0x040fe20000000017 */
[C---:B------:R-:W-:Y:S01]  /*5f30*/  FFMA R20, R81.reuse, R101, R20 ;  /* 0x0000006551147223 */ /* 0x040fe20000000014 */
[C---:B------:R-:W-:Y:S01]  /*5f40*/  FFMA R21, R81.reuse, R102, R21 ;  /* 0x0000006651157223 */ /* 0x040fe20000000015 */
[----:B------:R-:W-:Y:S01]  /*5f50*/  FFMA R22, R81, R103, R22 ;  /* 0x0000006751167223 */ /* 0x000fe20000000016 */
[----:B------:R-:W-:Y:S01]  /*5f60*/  HADD2.F32 R110, -RZ, R110.H1_H1 ;  /* 0x3000006eff6e7230 */ /* 0x000fe20000004100 */
[----:B------:R-:W-:Y:S01]  /*5f70*/  F2FP.SATFINITE.E5M2.F32.PACK_AB_MERGE_C R161, R23, R3, RZ ;  /* 0x0000000317a1723e */ /* 0x000fe200048060ff */
[C---:B------:R-:W-:Y:S01]  /*5f80*/  FMUL R27, R78.reuse, R27 ;  /* 0x0000001b4e1b7220 */ /* 0x040fe20000400000 */
[--C-:B------:R-:W-:Y:S02]  /*5f90*/  HADD2.F32 R107, -RZ, R108.reuse.H0_H0 ;  /* 0x2000006cff6b7230 */ /* 0x100fe40000004100 */
[----:B------:R-:W-:Y:S01]  /*5fa0*/  FMUL R26, R78, R30 ;  /* 0x0000001e4e1a7220 */ /* 0x000fe20000400000 */
[----:B------:R-:W-:Y:S01]  /*5fb0*/  HADD2.F32 R108, -RZ, R108.H1_H1 ;  /* 0x3000006cff6c7230 */ /* 0x000fe20000004100 */
[----:B------:R-:W-:Y:S01]  /*5fc0*/  F2FP.SATFINITE.E5M2.F32.PACK_AB_MERGE_C R160, R2, R0, R161 ;  /* 0x0000000002a0723e */ /* 0x000fe200048060a1 */
[C---:B------:R-:W-:Y:S01]  /*5fd0*/  FFMA R27, R81.reuse, R104, R27 ;  /* 0x00000068511b7223 */ /* 0x040fe2000000001b */
[C---:B------:R-:W-:Y:S01]  /*5fe0*/  FFMA R24, R81.reuse, R105, R24 ;  /* 0x0000006951187223 */ /* 0x040fe20000000018 */
[C---:B------:R-:W-:Y:S01]  /*5ff0*/  FFMA R25, R81.reuse, R106, R25 ;  /* 0x0000006a51197223 */ /* 0x040fe20000000019 */
[----:B------:R-:W-:Y:S01]  /*6000*/  FFMA R26, R81, R107, R26 ;  /* 0x0000006b511a7223 */ /* 0x000fe2000000001a */
[C---:B------:R-:W-:Y:S01]  /*6010*/  FMUL R31, R78.reuse, R31 ;  /* 0x0000001f4e1f7220 */ /* 0x040fe20000400000 */
[--C-:B------:R-:W-:Y:S01]  /*6020*/  HADD2.F32 R111, -RZ, R112.reuse.H0_H0 ;  /* 0x20000070ff6f7230 */ /* 0x100fe20000004100 */
[----:B------:R-:W-:Y:S01]  /*6030*/  F2FP.SATFINITE.E5M2.F32.PACK_AB_MERGE_C R162, R27, R22, RZ ;  /* 0x000000161ba2723e */ /* 0x000fe200048060ff */
[----:B------:R-:W-:Y:S02]  /*6040*/  HADD2.F32 R112, -RZ, R112.H1_H1 ;  /* 0x30000070ff707230 */ /* 0x000fe40000004100 */
[C---:B------:R-:W-:Y:S01]  /*6050*/  FFMA R31, R81.reuse, R108, R31 ;  /* 0x0000006c511f7223 */ /* 0x040fe2000000001f */
[----:B------:R-:W-:Y:S01]  /*6060*/  FFMA R28, R81, R109, R28 ;  /* 0x0000006d511c7223 */ /* 0x000fe2000000001c */
[----:B------:R-:W-:Y:S01]  /*6070*/  F2FP.SATFINITE.E5M2.F32.PACK_AB_MERGE_C R161, R21, R20, R162 ;  /* 0x0000001415a1723e */ /* 0x000fe200048060a2 */
[----:B------:R-:W-:Y:S01]  /*6080*/  FFMA R29, R81, R110, R29 ;  /* 0x0000006e511d7223 */ /* 0x000fe2000000001d */
[C---:B------:R-:W-:Y:S01]  /*6090*/  FMUL R30, R78.reuse, R34 ;  /* 0x000000224e1e7220 */ /* 0x040fe20000400000 */
[----:B------:R-:W-:Y:S01]  /*60a0*/  F2FP.SATFINITE.E5M2.F32.PACK_AB_MERGE_C R163, R31, R26, RZ ;  /* 0x0000001a1fa3723e */ /* 0x000fe200048060ff */
[C---:B------:R-:W-:Y:S01]  /*60b0*/  FMUL R35, R78.reuse, R35 ;  /* 0x000000234e237220 */ /* 0x040fe20000400000 */
[--C-:B------:R-:W-:Y:S02]  /*60c0*/  HADD2.F32 R115, -RZ, R116.reuse.H0_H0 ;  /* 0x20000074ff737230 */ /* 0x100fe40000004100 */
[----:B------:R-:W-:Y:S01]  /*60d0*/  FFMA R30, R81, R111, R30 ;  /* 0x0000006f511e7223 */ /* 0x000fe2000000001e */
[----:B------:R-:W-:Y:S01]  /*60e0*/  F2FP.SATFINITE.E5M2.F32.PACK_AB_MERGE_C R162, R25, R24, R163 ;  /* 0x0000001819a2723e */ /* 0x000fe200048060a3 */
[C---:B------:R-:W-:Y:S01]  /*60f0*/  FFMA R35, R81.reuse, R112, R35 ;  /* 0x0000007051237223 */ /* 0x040fe20000000023 */
[C---:B------:R-:W-:Y:S01]  /*6100*/  FFMA R32, R81.reuse, R113, R32 ;  /* 0x0000007151207223 */ /* 0x040fe20000000020 */
[----:B------:R-:W-:Y:S01]  /*6110*/  FFMA R33, R81, R114, R33 ;  /* 0x0000007251217223 */ /* 0x000fe20000000021 */
[----:B------:R-:W-:Y:S02]  /*6120*/  HADD2.F32 R116, -RZ, R116.H1_H1 ;  /* 0x30000074ff747230 */ /* 0x000fe40000004100 */
        /* <DEDUP_REMOVED lines=9> */
[----:B------:R-:W-:Y:S01]  /*61c0*/  HADD2.F32 R120, -RZ, R120.H1_H1 ;  /* 0x30000078ff787230 */ /* 0x000fe20000004100 */
[----:B------:R1:W-:Y:S01]  /*61d0*/  STS.128 [R178+0x2010], R160 ;  /* 0x002010a0b2007388 */ /* 0x0003e20000000c00 */
[----:B------:R-:W-:Y:S01]  /*61e0*/  F2FP.SATFINITE.E5M2.F32.PACK_AB_MERGE_C R184, R39, R34, RZ ;  /* 0x0000002227b8723e */ /* 0x000fe200048060ff */
[C---:B------:R-:W-:Y:S01]  /*61f0*/  FMUL R38, R78.reuse, R42 ;  /* 0x0000002a4e267220 */ /* 0x040fe20000400000 */
[C---:B------:R-:W-:Y:S01]  /*6200*/  FMUL R43, R78.reuse, R43 ;  /* 0x0000002b4e2b7220 */ /* 0x040fe20000400000 */
[--C-:B------:R-:W-:Y:S01]  /*6210*/  HADD2.F32 R123, -RZ, R124.reuse.H0_H0 ;  /* 0x2000007cff7b7230 */ /* 0x100fe20000004100 */
[----:B------:R-:W-:Y:S01]  /*6220*/  F2FP.SATFINITE.E5M2.F32.PACK_AB_MERGE_C R184, R33, R32, R184 ;  /* 0x0000002021b8723e */ /* 0x000fe200048060b8 */
[C---:B------:R-:W-:Y:S01]  /*6230*/  FFMA R38, R81.reuse, R119, R38 ;  /* 0x0000007751267223 */ /* 0x040fe20000000026 */
        /* <DEDUP_REMOVED lines=12> */
[C---:B------:R-:W-:Y:S01]  /*6300*/  FFMA R45, R81.reuse, R126, R45 ;  /* 0x0000007e512d7223 */ /* 0x040fe2000000002d */
[----:B------:R-:W-:Y:S02]  /*6310*/  HADD2.F32 R128, -RZ, R128.H1_H1 ;  /* 0x30000080ff807230 */ /* 0x000fe40000004100 */
[C---:B------:R-:W-:Y:S01]  /*6320*/  FMUL R46, R78.reuse, R50 ;  /* 0x000000324e2e7220 */ /* 0x040fe20000400000 */
[C---:B------:R-:W-:Y:S01]  /*6330*/  FMUL R51, R78.reuse, R51 ;  /* 0x000000334e337220 */ /* 0x040fe20000400000 */
[--C-:B------:R-:W-:Y:S02]  /*6340*/  HADD2.F32 R131, -RZ, R132.reuse.H0_H0 ;  /* 0x20000084ff837230 */ /* 0x100fe40000004100 */
[C---:B------:R-:W-:Y:S01]  /*6350*/  FMUL R50, R78.reuse, R54 ;  /* 0x000000364e327220 */ /* 0x040fe20000400000 */
[C---:B------:R-:W-:Y:S01]  /*6360*/  FFMA R46, R81.reuse, R127, R46 ;  /* 0x0000007f512e7223 */ /* 0x040fe2000000002e */
[----:B------:R-:W-:Y:S02]  /*6370*/  HADD2.F32 R132, -RZ, R132.H1_H1 ;  /* 0x30000084ff847230 */ /* 0x000fe40000004100 */
[C---:B------:R-:W-:Y:S01]  /*6380*/  FFMA R51, R81.reuse, R128, R51 ;  /* 0x0000008051337223 */ /* 0x040fe20000000033 */
[C---:B------:R-:W-:Y:S01]  /*6390*/  FMUL R55, R78.reuse, R55 ;  /* 0x000000374e377220 */ /* 0x040fe20000400000 */
[C---:B------:R-:W-:Y:S01]  /*63a0*/  FFMA R48, R81.reuse, R129, R48 ;  /* 0x0000008151307223 */ /* 0x040fe20000000030 */
[C---:B------:R-:W-:Y:S01]  /*63b0*/  FFMA R49, R81.reuse, R130, R49 ;  /* 0x0000008251317223 */ /* 0x040fe20000000031 */
[--C-:B------:R-:W-:Y:S02]  /*63c0*/  HADD2.F32 R135, -RZ, R136.reuse.H0_H0 ;  /* 0x20000088ff877230 */ /* 0x100fe40000004100 */
[C---:B------:R-:W-:Y:S01]  /*63d0*/  FFMA R50, R81.reuse, R131, R50 ;  /* 0x0000008351327223 */ /* 0x040fe20000000032 */
[----:B------:R-:W-:Y:S02]  /*63e0*/  HADD2.F32 R136, -RZ, R136.H1_H1 ;  /* 0x30000088ff887230 */ /* 0x000fe40000004100 */
[C---:B------:R-:W-:Y:S01]  /*63f0*/  FMUL R54, R78.reuse, R58 ;  /* 0x0000003a4e367220 */ /* 0x040fe20000400000 */
        /* <DEDUP_REMOVED lines=16> */
[----:B------:R-:W-:Y:S01]  /*6500*/  FFMA R63, R81, R140, R63 ;  /* 0x0000008c513f7223 */ /* 0x000fe2000000003f */
[----:B------:R-:W-:Y:S01]  /*6510*/  FMUL R67, R78, R67 ;  /* 0x000000434e437220 */ /* 0x000fe20000400000 */
[----:B------:R-:W-:Y:S01]  /*6520*/  F2FP.SATFINITE.E5M2.F32.PACK_AB_MERGE_C R186, R47, R42, RZ ;  /* 0x0000002a2fba723e */ /* 0x000fe200048060ff */
[----:B------:R-:W-:Y:S01]  /*6530*/  FFMA R60, R81, R83, R60 ;  /* 0x00000053513c7223 */ /* 0x000fe2000000003c */
[----:B------:R-:W-:Y:S01]  /*6540*/  F2FP.SATFINITE.E5M2.F32.PACK_AB_MERGE_C R187, R51, R46, RZ ;  /* 0x0000002e33bb723e */ /* 0x000fe200048060ff */
[C---:B------:R-:W-:Y:S01]  /*6550*/  FFMA R61, R81.reuse, R80, R61 ;  /* 0x00000050513d7223 */ /* 0x040fe2000000003d */
[C---:B------:R-:W-:Y:S01]  /*6560*/  FFMA R62, R81.reuse, R85, R62 ;  /* 0x00000055513e7223 */ /* 0x040fe2000000003e */
[----:B------:R-:W-:Y:S01]  /*6570*/  FFMA R67, R81, R82, R67 ;  /* 0x0000005251437223 */ /* 0x000fe20000000043 */
[----:B------:R-:W-:Y:S02]  /*6580*/  F2FP.SATFINITE.E5M2.F32.PACK_AB_MERGE_C R186, R41, R40, R186 ;  /* 0x0000002829ba723e */ /* 0x000fe400048060ba */
[----:B------:R-:W-:Y:S02]  /*6590*/  F2FP.SATFINITE.E5M2.F32.PACK_AB_MERGE_C R187, R45, R44, R187 ;  /* 0x0000002c2dbb723e */ /* 0x000fe400048060bb */
[----:B------:R-:W-:Y:S02]  /*65a0*/  F2FP.SATFINITE.E5M2.F32.PACK_AB_MERGE_C R188, R55, R50, RZ ;  /* 0x0000003237bc723e */ /* 0x000fe400048060ff */
[----:B------:R-:W-:Y:S01]  /*65b0*/  F2FP.SATFINITE.E5M2.F32.PACK_AB_MERGE_C R189, R59, R54, RZ ;  /* 0x000000363bbd723e */ /* 0x000fe200048060ff */
[----:B------:R1:W-:Y:S01]  /*65c0*/  STS.128 [R177+0x2020], R184 ;  /* 0x002020b8b1007388 */ /* 0x0003e20000000c00 */
[----:B------:R-:W-:Y:S02]  /*65d0*/  F2FP.SATFINITE.E5M2.F32.PACK_AB_MERGE_C R190, R63, R58, RZ ;  /* 0x0000003a3fbe723e */ /* 0x000fe400048060ff */
[----:B------:R-:W-:Y:S02]  /*65e0*/  F2FP.SATFINITE.E5M2.F32.PACK_AB_MERGE_C R182, R67, R62, RZ ;  /* 0x0000003e43b6723e */ /* 0x000fe400048060ff */
[----:B------:R-:W-:Y:S02]  /*65f0*/  F2FP.SATFINITE.E5M2.F32.PACK_AB_MERGE_C R188, R49, R48, R188 ;  /* 0x0000003031bc723e */ /* 0x000fe400048060bc */
[----:B------:R-:W-:Y:S02]  /*6600*/  F2FP.SATFINITE.E5M2.F32.PACK_AB_MERGE_C R189, R53, R52, R189 ;  /* 0x0000003435bd723e */ /* 0x000fe400048060bd */
[----:B------:R-:W-:Y:S02]  /*6610*/  F2FP.SATFINITE.E5M2.F32.PACK_AB_MERGE_C R190, R57, R56, R190 ;  /* 0x0000003839be723e */ /* 0x000fe400048060be */
[----:B------:R-:W-:Y:S02]  /*6620*/  F2FP.SATFINITE.E5M2.F32.PACK_AB_MERGE_C R191, R61, R60, R182 ;  /* 0x0000003c3dbf723e */ /* 0x000fe400048060b6 */
[----:B------:R-:W-:Y:S03]  /*6630*/  IADD3 R76, PT, PT, R76, 0x1, RZ ;  /* 0x000000014c4c7810 */ /* 0x000fe60007ffe0ff */
[----:B------:R1:W-:Y:S01]  /*6640*/  STS.128 [R176+0x2030], R188 ;  /* 0x002030bcb0007388 */ /* 0x0003e20000000c00 */
[----:B------:R-:W-:Y:S01]  /*6650*/  @!PT LDS RZ, [RZ] ;  /* 0x00000000fffff984 */ /* 0x000fe20000000800 */
[----:B------:R-:W-:Y:S01]  /*6660*/  @!PT LDS RZ, [RZ] ;  /* 0x00000000fffff984 */ /* 0x000fe20000000800 */
[----:B------:R-:W-:Y:S01]  /*6670*/  @!PT LDS RZ, [RZ] ;  /* 0x00000000fffff984 */ /* 0x000fe20000000800 */
[----:B------:R-:W-:Y:S01]  /*6680*/  @!PT LDS RZ, [RZ] ;  /* 0x00000000fffff984 */ /* 0x000fe20000000800 */
[----:B------:R3:W-:Y:S07]  /*6690*/  MEMBAR.ALL.CTA ;  /* 0x0000000000007992 */ /* 0x0007ee0000008000 */
[----:B---3--:R-:W3:Y:S02]  /*66a0*/  FENCE.VIEW.ASYNC.S ;  /* 0x00000000000073c6 */ /* 0x008ee40000000000 */
[----:B---3--:R-:W-:Y:S06]  /*66b0*/  BAR.SYNC.DEFER_BLOCKING 0x1, 0x80 ;  /* 0x0042000000007b1d */ /* 0x008fec0000010000 */
[----:B------:R-:W-:Y:S05]  /*66c0*/  @P0 BRA `(.L_x_94) ;  /* 0x0000000000340947 */ /* 0x000fea0003800000 */
[----:B------:R-:W-:Y:S01]  /*66d0*/  UIADD3 UR12, UPT, UPT, UR43, 0x2200, URZ ;  /* 0x000022002b0c7890 */ /* 0x000fe2000fffe0ff */
[----:B------:R-:W-:Y:S01]  /*66e0*/  R2UR UR9, R155 ;  /* 0x000000009b0972ca */ /* 0x000fe200000e0000 */
[----:B------:R-:W-:Y:S01]  /*66f0*/  UIADD3 UR10, UP0, UPT, UR46, 0x680, URZ ;  /* 0x000006802e0a7890 */ /* 0x000fe2000ff1e0ff */
[----:B------:R-:W-:Y:S01]  /*6700*/  R2UR UR8, R165 ;  /* 0x00000000a50872ca */ /* 0x000fe200000e0000 */
[----:B------:R-:W-:Y:S02]  /*6710*/  UMOV UR7, UR36 ;  /* 0x0000002400077c82 */ /* 0x000fe40008000000 */
[----:B------:R-:W-:Y:S01]  /*6720*/  IMAD.U32 R179, RZ, RZ, UR12 ;  /* 0x0000000cffb37e24 */ /* 0x000fe2000f8e00ff */
[----:B------:R-:W-:Y:S04]  /*6730*/  UIADD3.X UR11, UPT, UPT, URZ, UR47, URZ, UP0, !UPT ;  /* 0x0000002fff0b7290 */ /* 0x000fe800087fe4ff */
[----:B------:R-:W-:Y:S03]  /*6740*/  R2UR UR4, R179 ;  /* 0x00000000b30472ca */ /* 0x000fe600000e0000 */
[----:B------:R-:W-:Y:S02]  /*6750*/  USHF.L.U32 UR5, UR9, 0x6, URZ ;  /* 0x0000000609057899 */ /* 0x000fe400080006ff */
[----:B------:R-:W-:Y:S09]  /*6760*/  USHF.L.U32 UR6, UR8, 0x7, URZ ;  /* 0x0000000708067899 */ /* 0x000ff200080006ff */
[----:B------:R3:W-:Y:S01]  /*6770*/  UTMASTG.3D [UR4], [UR10] ;  /* 0x000000040a0073b5 */ /* 0x0007e20008010000 */
[----:B------:R0:W-:Y:S01]  /*6780*/  UTMACMDFLUSH ;  /* 0x00000000000079b7 */ /* 0x0001e20000000000 */
[----:B---3--:R-:W-:Y:S04]  /*6790*/  DEPBAR.LE SB0, 0x0 ;  /* 0x000080000000791a */ /* 0x008fe80000000000 */
.L_x_94:
[----:B------:R-:W-:Y:S05]  /*67a0*/  BSYNC.RECONVERGENT B0 ;  /* 0x0000000000007941 */ /* 0x000fea0003800200 */
.L_x_93:
[----:B------:R-:W-:Y:S01]  /*67b0*/  BAR.SYNC.DEFER_BLOCKING 0x1, 0x80 ;  /* 0x0042000000007b1d */ /* 0x000fe20000010000 */
[----:B------:R-:W-:Y:S01]  /*67c0*/  ISETP.NE.AND P2, PT, R180, RZ, PT ;  /* 0x000000ffb400720c */ /* 0x000fe20003f45270 */
[----:B------:R-:W-:Y:S01]  /*67d0*/  IMAD.IADD R155, R75, 0x1, R143 ;  /* 0x000000014b9b7824 */ /* 0x000fe200078e028f */
[----:B------:R-:W-:Y:S01]  /*67e0*/  ISETP.NE.AND P0, PT, R181, 0x2, PT ;  /* 0x00000002b500780c */ /* 0x000fe20003f05270 */
[----:B------:R-:W-:Y:S01]  /*67f0*/  IMAD.IADD R165, R77, 0x1, R154 ;  /* 0x000000014da57824 */ /* 0x000fe200078e029a */
[----:B------:R-:W-:Y:S02]  /*6800*/  ISETP.NE.AND P1, PT, R76, 0x4, PT ;  /* 0x000000044c00780c */ /* 0x000fe40003f25270 */
[----:B------:R-:W-:Y:S02]  /*6810*/  SEL R3, RZ, 0x1, P0 ;  /* 0x00000001ff037807 */ /* 0x000fe40000000000 */
[----:B------:R-:W-:Y:S02]  /*6820*/  SEL R0, RZ, 0x1, P1 ;  /* 0x00000001ff007807 */ /* 0x000fe40000800000 */
[----:B------:R-:W-:Y:S02]  /*6830*/  LOP3.LUT R174, R174, R3, RZ, 0x3c, !PT ;  /* 0x00000003aeae7212 */ /* 0x000fe400078e3cff */
[----:B------:R-:W-:Y:S02]  /*6840*/  LOP3.LUT R175, R175, R0, RZ, 0x3c, !PT ;  /* 0x00000000afaf7212 */ /* 0x000fe400078e3cff */
[----:B------:R-:W-:Y:S02]  /*6850*/  @P2 R2UR UR36, R171 ;  /* 0x00000000ab2422ca */ /* 0x000fe400000e0000 */
[----:B------:R-:W-:Y:S02]  /*6860*/  SEL R181, R181, RZ, P0 ;  /* 0x000000ffb5b57207 */ /* 0x000fe40000000000 */
[----:B------:R-:W-:Y:S01]  /*6870*/  SEL R76, R76, RZ, P1 ;  /* 0x000000ff4c4c7207 */ /* 0x000fe20000800000 */
[----:B------:R-:W-:Y:S10]  /*6880*/  @P2 BRA `(.L_x_95) ;  /* 0xffffffdc00702947 */ /* 0x000ff4000383ffff */
[----:B------:R-:W-:Y:S05]  /*6890*/  EXIT ;  /* 0x000000000000794d */ /* 0x000fea0003800000 */
.L_x_19:
[----:B--2---:R2:W1:Y:S02]  /*68a0*/  SYNCS.PHASECHK.TRANS64.TRYWAIT P0, [R3+URZ+0xe0], R2 ;  /* 0x0000e002030075a7 */ /* 0x00446400080011ff */
[----:B-1----:R-:W-:Y:S05]  /*68b0*/  @!P0 NANOSLEEP.SYNCS 0x989680 ;  /* 0x009896800000895d */ /* 0x002fea0003900000 */
[----:B------:R-:W1:Y:S02]  /*68c0*/  @!P0 SYNCS.PHASECHK.TRANS64 P0, [R3+URZ+0xe0], R2 ;  /* 0x0000e002030085a7 */ /* 0x000e6400080010ff */
[----:B-1----:R-:W-:Y:S05]  /*68d0*/  @!P0 BRA `(.L_x_19) ;  /* 0xfffffffc00f08947 */ /* 0x002fea000383ffff */
[----:B------:R-:W-:Y:S05]  /*68e0*/  BRA `(.L_x_96) ;  /* 0xffffffac002c7947 */ /* 0x000fea000383ffff */
.L_x_22:
[----:B-1----:R-:W-:-:S07]  /*68f0*/  MOV R2, UR33 ;  /* 0x0000002100027c02 */ /* 0x002fce0008000f00 */
.L_x_97:
[----:B-1----:R1:W2:Y:S02]  /*6900*/  SYNCS.PHASECHK.TRANS64.TRYWAIT P0, [R2+URZ+0x28], R5 ;  /* 0x00002805020075a7 */ /* 0x0022a400080011ff */
[----:B--2---:R-:W-:Y:S05]  /*6910*/  @!P0 NANOSLEEP.SYNCS 0x989680 ;  /* 0x009896800000895d */ /* 0x004fea0003900000 */
[----:B------:R-:W2:Y:S02]  /*6920*/  @!P0 SYNCS.PHASECHK.TRANS64 P0, [R2+URZ+0x28], R5 ;  /* 0x00002805020085a7 */ /* 0x000ea400080010ff */
[----:B--2---:R-:W-:Y:S05]  /*6930*/  @!P0 BRA `(.L_x_97) ;  /* 0xfffffffc00f08947 */ /* 0x004fea000383ffff */
[----:B------:R-:W-:Y:S05]  /*6940*/  BRA `(.L_x_21) ;  /* 0xffffffac007c7947 */ /* 0x000fea000383ffff */
.L_x_28:
[----:B-1----:R-:W-:-:S07]  /*6950*/  MOV R2, UR17 ;  /* 0x0000001100027c02 */ /* 0x002fce0008000f00 */
.L_x_98:
[----:B-1----:R1:W2:Y:S02]  /*6960*/  SYNCS.PHASECHK.TRANS64.TRYWAIT P0, [R2+URZ+0x28], R5 ;  /* 0x00002805020075a7 */ /* 0x0022a400080011ff */
[----:B--2---:R-:W-:Y:S05]  /*6970*/  @!P0 NANOSLEEP.SYNCS 0x989680 ;  /* 0x009896800000895d */ /* 0x004fea0003900000 */
[----:B------:R-:W2:Y:S02]  /*6980*/  @!P0 SYNCS.PHASECHK.TRANS64 P0, [R2+URZ+0x28], R5 ;  /* 0x00002805020085a7 */ /* 0x000ea400080010ff */
[----:B--2---:R-:W-:Y:S05]  /*6990*/  @!P0 BRA `(.L_x_98) ;  /* 0xfffffffc00f08947 */ /* 0x004fea000383ffff */
[----:B------:R-:W-:Y:S05]  /*69a0*/  BRA `(.L_x_27) ;  /* 0xffffffb000247947 */ /* 0x000fea000383ffff */
.L_x_32:
[----:B-1----:R1:W2:Y:S02]  /*69b0*/  SYNCS.PHASECHK.TRANS64.TRYWAIT P0, [R2+URZ+0x70], R3 ;  /* 0x00007003020075a7 */ /* 0x0022a400080011ff */
[----:B--2---:R-:W-:Y:S05]  /*69c0*/  @!P0 NANOSLEEP.SYNCS 0x989680 ;  /* 0x009896800000895d */ /* 0x004fea0003900000 */
[----:B------:R-:W2:Y:S02]  /*69d0*/  @!P0 SYNCS.PHASECHK.TRANS64 P0, [R2+URZ+0x70], R3 ;  /* 0x00007003020085a7 */ /* 0x000ea400080010ff */
[----:B--2---:R-:W-:Y:S05]  /*69e0*/  @!P0 BRA `(.L_x_32) ;  /* 0xfffffffc00f08947 */ /* 0x004fea000383ffff */
[----:B------:R-:W-:Y:S05]  /*69f0*/  BRA `(.L_x_99) ;  /* 0xffffffb000b47947 */ /* 0x000fea000383ffff */
.L_x_36:
[----:B----4-:R-:W-:-:S07]  /*6a00*/  MOV R0, UR5 ;  /* 0x0000000500007c02 */ /* 0x010fce0008000f00 */
.L_x_100:
[----:B-1----:R1:W2:Y:S02]  /*6a10*/  SYNCS.PHASECHK.TRANS64.TRYWAIT P0, [R0+URZ], R3 ;  /* 0x00000003000075a7 */ /* 0x0022a400080011ff */
[----:B--2---:R-:W-:Y:S05]  /*6a20*/  @!P0 NANOSLEEP.SYNCS 0x989680 ;  /* 0x009896800000895d */ /* 0x004fea0003900000 */
[----:B------:R-:W2:Y:S02]  /*6a30*/  @!P0 SYNCS.PHASECHK.TRANS64 P0, [R0+URZ], R3 ;  /* 0x00000003000085a7 */ /* 0x000ea400080010ff */
[----:B--2---:R-:W-:Y:S05]  /*6a40*/  @!P0 BRA `(.L_x_100) ;  /* 0xfffffffc00f08947 */ /* 0x004fea000383ffff */
[----:B------:R-:W-:Y:S05]  /*6a50*/  BRA `(.L_x_101) ;  /* 0xffffffb800247947 */ /* 0x000fea000383ffff */
.L_x_37:
[----:B----4-:R-:W-:-:S07]  /*6a60*/  MOV R0, UR5 ;  /* 0x0000000500007c02 */ /* 0x010fce0008000f00 */
.L_x_102:
[----:B-1----:R1:W2:Y:S02]  /*6a70*/  SYNCS.PHASECHK.TRANS64.TRYWAIT P0, [R0+URZ], R3 ;  /* 0x00000003000075a7 */ /* 0x0022a400080011ff */
[----:B--2---:R-:W-:Y:S05]  /*6a80*/  @!P0 NANOSLEEP.SYNCS 0x989680 ;  /* 0x009896800000895d */ /* 0x004fea0003900000 */
[----:B------:R-:W2:Y:S02]  /*6a90*/  @!P0 SYNCS.PHASECHK.TRANS64 P0, [R0+URZ], R3 ;  /* 0x00000003000085a7 */ /* 0x000ea400080010ff */
[----:B--2---:R-:W-:Y:S05]  /*6aa0*/  @!P0 BRA `(.L_x_102) ;  /* 0xfffffffc00f08947 */ /* 0x004fea000383ffff */
[----:B------:R-:W-:Y:S05]  /*6ab0*/  BRA `(.L_x_103) ;  /* 0xffffffb800307947 */ /* 0x000fea000383ffff */
.L_x_38:
[----:B----4-:R-:W-:-:S07]  /*6ac0*/  MOV R0, UR5 ;  /* 0x0000000500007c02 */ /* 0x010fce0008000f00 */
.L_x_104:
[----:B-1----:R1:W2:Y:S02]  /*6ad0*/  SYNCS.PHASECHK.TRANS64.TRYWAIT P0, [R0+URZ], R3 ;  /* 0x00000003000075a7 */ /* 0x0022a400080011ff */
[----:B--2---:R-:W-:Y:S05]  /*6ae0*/  @!P0 NANOSLEEP.SYNCS 0x989680 ;  /* 0x009896800000895d */ /* 0x004fea0003900000 */
[----:B------:R-:W2:Y:S02]  /*6af0*/  @!P0 SYNCS.PHASECHK.TRANS64 P0, [R0+URZ], R3 ;  /* 0x00000003000085a7 */ /* 0x000ea400080010ff */
[----:B--2---:R-:W-:Y:S05]  /*6b00*/  @!P0 BRA `(.L_x_104) ;  /* 0xfffffffc00f08947 */ /* 0x004fea000383ffff */
[----:B------:R-:W-:Y:S05]  /*6b10*/  BRA `(.L_x_105) ;  /* 0xffffffb8003c7947 */ /* 0x000fea000383ffff */
.L_x_39:
[----:B----4-:R-:W-:-:S07]  /*6b20*/  MOV R0, UR5 ;  /* 0x0000000500007c02 */ /* 0x010fce0008000f00 */
.L_x_106:
[----:B-1----:R1:W2:Y:S02]  /*6b30*/  SYNCS.PHASECHK.TRANS64.TRYWAIT P0, [R0+URZ], R3 ;  /* 0x00000003000075a7 */ /* 0x0022a400080011ff */
[----:B--2---:R-:W-:Y:S05]  /*6b40*/  @!P0 NANOSLEEP.SYNCS 0x989680 ;  /* 0x009896800000895d */ /* 0x004fea0003900000 */
[----:B------:R-:W2:Y:S02]  /*6b50*/  @!P0 SYNCS.PHASECHK.TRANS64 P0, [R0+URZ], R3 ;  /* 0x00000003000085a7 */ /* 0x000ea400080010ff */
[----:B--2---:R-:W-:Y:S05]  /*6b60*/  @!P0 BRA `(.L_x_106) ;  /* 0xfffffffc00f08947 */ /* 0x004fea000383ffff */
[----:B------:R-:W-:Y:S05]  /*6b70*/  BRA `(.L_x_107) ;  /* 0xffffffb800487947 */ /* 0x000fea000383ffff */
.L_x_42:
[----:B-1----:R1:W2:Y:S02]  /*6b80*/  SYNCS.PHASECHK.TRANS64.TRYWAIT P0, [R0+URZ+0xd0], R5 ;  /* 0x0000d005000075a7 */ /* 0x0022a400080011ff */
[----:B--2---:R-:W-:Y:S05]  /*6b90*/  @!P0 NANOSLEEP.SYNCS 0x989680 ;  /* 0x009896800000895d */ /* 0x004fea0003900000 */
[----:B------:R-:W2:Y:S02]  /*6ba0*/  @!P0 SYNCS.PHASECHK.TRANS64 P0, [R0+URZ+0xd0], R5 ;  /* 0x0000d005000085a7 */ /* 0x000ea400080010ff */
[----:B--2---:R-:W-:Y:S05]  /*6bb0*/  @!P0 BRA `(.L_x_42) ;  /* 0xfffffffc00f08947 */ /* 0x004fea000383ffff */
[----:B------:R-:W-:Y:S05]  /*6bc0*/  BRA `(.L_x_108) ;  /* 0xffffffb800a47947 */ /* 0x000fea000383ffff */
.L_x_43:
[----:B------:R-:W-:-:S07]  /*6bd0*/  MOV R0, UR5 ;  /* 0x0000000500007c02 */ /* 0x000fce0008000f00 */
.L_x_109:
[----:B-1----:R1:W2:Y:S02]  /*6be0*/  SYNCS.PHASECHK.TRANS64.TRYWAIT P0, [R0+URZ+0x80], R5 ;  /* 0x00008005000075a7 */ /* 0x0022a400080011ff */
[----:B--2---:R-:W-:Y:S05]  /*6bf0*/  @!P0 NANOSLEEP.SYNCS 0x989680 ;  /* 0x009896800000895d */ /* 0x004fea0003900000 */
[----:B------:R-:W2:Y:S02]  /*6c00*/  @!P0 SYNCS.PHASECHK.TRANS64 P0, [R0+URZ+0x80], R5 ;  /* 0x00008005000085a7 */ /* 0x000ea400080010ff */
[----:B--2---:R-:W-:Y:S05]  /*6c10*/  @!P0 BRA `(.L_x_109) ;  /* 0xfffffffc00f08947 */ /* 0x004fea000383ffff */
[----:B------:R-:W-:Y:S05]  /*6c20*/  BRA `(.L_x_110) ;  /* 0xffffffb800b47947 */ /* 0x000fea000383ffff */
.L_x_44:
[----:B-1----:R1:W2:Y:S02]  /*6c30*/  SYNCS.PHASECHK.TRANS64.TRYWAIT P1, [R0+URZ+0x70], R5 ;  /* 0x00007005000075a7 */ /* 0x0022a400080211ff */
[----:B--2---:R-:W-:Y:S05]  /*6c40*/  @!P1 NANOSLEEP.SYNCS 0x989680 ;  /* 0x009896800000995d */ /* 0x004fea0003900000 */
[----:B------:R-:W2:Y:S02]  /*6c50*/  @!P1 SYNCS.PHASECHK.TRANS64 P1, [R0+URZ+0x70], R5 ;  /* 0x00007005000095a7 */ /* 0x000ea400080210ff */
[----:B--2---:R-:W-:Y:S05]  /*6c60*/  @!P1 BRA `(.L_x_44) ;  /* 0xfffffffc00f09947 */ /* 0x004fea000383ffff */
[----:B------:R-:W-:Y:S05]  /*6c70*/  BRA `(.L_x_111) ;  /* 0xffffffb800e47947 */ /* 0x000fea000383ffff */
.L_x_47:
[----:B------:R-:W-:-:S07]  /*6c80*/  MOV R0, UR5 ;  /* 0x0000000500007c02 */ /* 0x000fce0008000f00 */
.L_x_112:
[----:B-1----:R1:W2:Y:S02]  /*6c90*/  SYNCS.PHASECHK.TRANS64.TRYWAIT P0, [R0+URZ+0x80], R3 ;  /* 0x00008003000075a7 */ /* 0x0022a400080011ff */
[----:B--2---:R-:W-:Y:S05]  /*6ca0*/  @!P0 NANOSLEEP.SYNCS 0x989680 ;  /* 0x009896800000895d */ /* 0x004fea0003900000 */
[----:B------:R-:W2:Y:S02]  /*6cb0*/  @!P0 SYNCS.PHASECHK.TRANS64 P0, [R0+URZ+0x80], R3 ;  /* 0x00008003000085a7 */ /* 0x000ea400080010ff */
[----:B--2---:R-:W-:Y:S05]  /*6cc0*/  @!P0 BRA `(.L_x_112) ;  /* 0xfffffffc00f08947 */ /* 0x004fea000383ffff */
[----:B------:R-:W-:Y:S05]  /*6cd0*/  BRA `(.L_x_46) ;  /* 0xffffffbc00387947 */ /* 0x000fea000383ffff */
.L_x_54:
[----:B-1----:R1:W2:Y:S02]  /*6ce0*/  SYNCS.PHASECHK.TRANS64.TRYWAIT P1, [R0+URZ+0x70], R5 ;  /* 0x00007005000075a7 */ /* 0x0022a400080211ff */
[----:B--2---:R-:W-:Y:S05]  /*6cf0*/  @!P1 NANOSLEEP.SYNCS 0x989680 ;  /* 0x009896800000995d */ /* 0x004fea0003900000 */
[----:B------:R-:W2:Y:S02]  /*6d00*/  @!P1 SYNCS.PHASECHK.TRANS64 P1, [R0+URZ+0x70], R5 ;  /* 0x00007005000095a7 */ /* 0x000ea400080210ff */
[----:B--2---:R-:W-:Y:S05]  /*6d10*/  @!P1 BRA `(.L_x_54) ;  /* 0xfffffffc00f09947 */ /* 0x004fea000383ffff */
[----:B------:R-:W-:Y:S05]  /*6d20*/  BRA `(.L_x_113) ;  /* 0xffffffc000907947 */ /* 0x000fea000383ffff */
.L_x_55:
[----:B------:R-:W-:-:S07]  /*6d30*/  MOV R3, UR9 ;  /* 0x0000000900037c02 */ /* 0x000fce0008000f00 */
.L_x_114:
[----:B-1----:R1:W2:Y:S02]  /*6d40*/  SYNCS.PHASECHK.TRANS64.TRYWAIT P0, [R3+URZ+0xb0], R0 ;  /* 0x0000b000030075a7 */ /* 0x0022a400080011ff */
[----:B--2---:R-:W-:Y:S05]  /*6d50*/  @!P0 NANOSLEEP.SYNCS 0x989680 ;  /* 0x009896800000895d */ /* 0x004fea0003900000 */
[----:B------:R-:W2:Y:S02]  /*6d60*/  @!P0 SYNCS.PHASECHK.TRANS64 P0, [R3+URZ+0xb0], R0 ;  /* 0x0000b000030085a7 */ /* 0x000ea400080010ff */
[----:B--2---:R-:W-:Y:S05]  /*6d70*/  @!P0 BRA `(.L_x_114) ;  /* 0xfffffffc00f08947 */ /* 0x004fea000383ffff */
[----:B------:R-:W-:Y:S05]  /*6d80*/  BRA `(.L_x_115) ;  /* 0xffffffc000c47947 */ /* 0x000fea000383ffff */
.L_x_58:
[----:B------:R-:W-:Y:S07]  /*6d90*/  MOV R0, UR7 ;  /* 0x0000000700007c02 */ /* 0x000fee0008000f00 */
.L_x_116:
[----:B-1----:R1:W2:Y:S02]  /*6da0*/  SYNCS.PHASECHK.TRANS64.TRYWAIT P0, [R0+URZ], R3 ;  /* 0x00000003000075a7 */ /* 0x0022a400080011ff */
[----:B--2---:R-:W-:Y:S05]  /*6db0*/  @!P0 NANOSLEEP.SYNCS 0x989680 ;  /* 0x009896800000895d */ /* 0x004fea0003900000 */
[----:B------:R-:W2:Y:S02]  /*6dc0*/  @!P0 SYNCS.PHASECHK.TRANS64 P0, [R0+URZ], R3 ;  /* 0x00000003000085a7 */ /* 0x000ea400080010ff */
[----:B--2---:R-:W-:Y:S05]  /*6dd0*/  @!P0 BRA `(.L_x_116) ;  /* 0xfffffffc00f08947 */ /* 0x004fea000383ffff */
[----:B------:R-:W-:Y:S05]  /*6de0*/  BRA `(.L_x_57) ;  /* 0xffffffc000e47947 */ /* 0x000fea000383ffff */
.L_x_61:
[----:B------:R-:W-:-:S07]  /*6df0*/  MOV R0, UR5 ;  /* 0x0000000500007c02 */ /* 0x000fce0008000f00 */
.L_x_117:
[----:B--2---:R2:W3:Y:S02]  /*6e00*/  SYNCS.PHASECHK.TRANS64.TRYWAIT P0, [R0+URZ], R3 ;  /* 0x00000003000075a7 */ /* 0x0044e400080011ff */
[----:B---3--:R-:W-:Y:S05]  /*6e10*/  @!P0 NANOSLEEP.SYNCS 0x989680 ;  /* 0x009896800000895d */ /* 0x008fea0003900000 */
[----:B------:R-:W3:Y:S02]  /*6e20*/  @!P0 SYNCS.PHASECHK.TRANS64 P0, [R0+URZ], R3 ;  /* 0x00000003000085a7 */ /* 0x000ee400080010ff */
[----:B---3--:R-:W-:Y:S05]  /*6e30*/  @!P0 BRA `(.L_x_117) ;  /* 0xfffffffc00f08947 */ /* 0x008fea000383ffff */
[----:B------:R-:W-:Y:S05]  /*6e40*/  BRA `(.L_x_118) ;  /* 0xffffffc400847947 */ /* 0x000fea000383ffff */
.L_x_62:
[----:B------:R-:W-:-:S07]  /*6e50*/  MOV R0, UR5 ;  /* 0x0000000500007c02 */ /* 0x000fce0008000f00 */
.L_x_119:
[----:B--2---:R2:W3:Y:S02]  /*6e60*/  SYNCS.PHASECHK.TRANS64.TRYWAIT P0, [R0+URZ], R3 ;  /* 0x00000003000075a7 */ /* 0x0044e400080011ff */
[----:B---3--:R-:W-:Y:S05]  /*6e70*/  @!P0 NANOSLEEP.SYNCS 0x989680 ;  /* 0x009896800000895d */ /* 0x008fea0003900000 */
[----:B------:R-:W3:Y:S02]  /*6e80*/  @!P0 SYNCS.PHASECHK.TRANS64 P0, [R0+URZ], R3 ;  /* 0x00000003000085a7 */ /* 0x000ee400080010ff */
[----:B---3--:R-:W-:Y:S05]  /*6e90*/  @!P0 BRA `(.L_x_119) ;  /* 0xfffffffc00f08947 */ /* 0x008fea000383ffff */
[----:B------:R-:W-:Y:S05]  /*6ea0*/  BRA `(.L_x_120) ;  /* 0xffffffc400907947 */ /* 0x000fea000383ffff */
.L_x_63:
[----:B------:R-:W-:-:S07]  /*6eb0*/  MOV R0, UR5 ;  /* 0x0000000500007c02 */ /* 0x000fce0008000f00 */
.L_x_121:
[----:B--2---:R2:W3:Y:S02]  /*6ec0*/  SYNCS.PHASECHK.TRANS64.TRYWAIT P0, [R0+URZ], R3 ;  /* 0x00000003000075a7 */ /* 0x0044e400080011ff */
[----:B---3--:R-:W-:Y:S05]  /*6ed0*/  @!P0 NANOSLEEP.SYNCS 0x989680 ;  /* 0x009896800000895d */ /* 0x008fea0003900000 */
[----:B------:R-:W3:Y:S02]  /*6ee0*/  @!P0 SYNCS.PHASECHK.TRANS64 P0, [R0+URZ], R3 ;  /* 0x00000003000085a7 */ /* 0x000ee400080010ff */
[----:B---3--:R-:W-:Y:S05]  /*6ef0*/  @!P0 BRA `(.L_x_121) ;  /* 0xfffffffc00f08947 */ /* 0x008fea000383ffff */
[----:B------:R-:W-:Y:S05]  /*6f00*/  BRA `(.L_x_122) ;  /* 0xffffffc4009c7947 */ /* 0x000fea000383ffff */
.L_x_64:
[----:B------:R-:W-:-:S07]  /*6f10*/  MOV R0, UR7 ;  /* 0x0000000700007c02 */ /* 0x000fce0008000f00 */
.L_x_123:
[----:B--2---:R2:W3:Y:S02]  /*6f20*/  SYNCS.PHASECHK.TRANS64.TRYWAIT P0, [R0+URZ], R3 ;  /* 0x00000003000075a7 */ /* 0x0044e400080011ff */
[----:B---3--:R-:W-:Y:S05]  /*6f30*/  @!P0 NANOSLEEP.SYNCS 0x989680 ;  /* 0x009896800000895d */ /* 0x008fea0003900000 */
[----:B------:R-:W3:Y:S02]  /*6f40*/  @!P0 SYNCS.PHASECHK.TRANS64 P0, [R0+URZ], R3 ;  /* 0x00000003000085a7 */ /* 0x000ee400080010ff */
[----:B---3--:R-:W-:Y:S05]  /*6f50*/  @!P0 BRA `(.L_x_123) ;  /* 0xfffffffc00f08947 */ /* 0x008fea000383ffff */
[----:B------:R-:W-:Y:S05]  /*6f60*/  BRA `(.L_x_124) ;  /* 0xffffffc400a87947 */ /* 0x000fea000383ffff */
.L_x_69:
[----:B---3--:R3:W1:Y:S02]  /*6f70*/  SYNCS.PHASECHK.TRANS64.TRYWAIT P0, [R0+URZ+0x70], R3 ;  /* 0x00007003000075a7 */ /* 0x00866400080011ff */
[----:B-1----:R-:W-:Y:S05]  /*6f80*/  @!P0 NANOSLEEP.SYNCS 0x989680 ;  /* 0x009896800000895d */ /* 0x002fea0003900000 */
[----:B------:R-:W1:Y:S02]  /*6f90*/  @!P0 SYNCS.PHASECHK.TRANS64 P0, [R0+URZ+0x70], R3 ;  /* 0x00007003000085a7 */ /* 0x000e6400080010ff */
[----:B-1----:R-:W-:Y:S05]  /*6fa0*/  @!P0 BRA `(.L_x_69) ;  /* 0xfffffffc00f08947 */ /* 0x002fea000383ffff */
[----:B------:R-:W-:Y:S05]  /*6fb0*/  BRA `(.L_x_125) ;  /* 0xffffffc800a47947 */ /* 0x000fea000383ffff */
.L_x_72:
[----:B------:R-:W-:Y:S07]  /*6fc0*/  MOV R0, UR6 ;  /* 0x0000000600007c02 */ /* 0x000fee0008000f00 */
.L_x_126:
[----:B-1----:R1:W3:Y:S02]  /*6fd0*/  SYNCS.PHASECHK.TRANS64.TRYWAIT P0, [R0+URZ+0x68], R3 ;  /* 0x00006803000075a7 */ /* 0x0022e400080011ff */
[----:B---3--:R-:W-:Y:S05]  /*6fe0*/  @!P0 NANOSLEEP.SYNCS 0x989680 ;  /* 0x009896800000895d */ /* 0x008fea0003900000 */
[----:B------:R-:W3:Y:S02]  /*6ff0*/  @!P0 SYNCS.PHASECHK.TRANS64 P0, [R0+URZ+0x68], R3 ;  /* 0x00006803000085a7 */ /* 0x000ee400080010ff */
[----:B---3--:R-:W-:Y:S05]  /*7000*/  @!P0 BRA `(.L_x_126) ;  /* 0xfffffffc00f08947 */ /* 0x008fea000383ffff */
[----:B------:R-:W-:Y:S05]  /*7010*/  BRA `(.L_x_71) ;  /* 0xffffffcc00907947 */ /* 0x000fea000383ffff */
.L_x_75:
[----:B------:R-:W-:Y:S07]  /*7020*/  MOV R3, UR6 ;  /* 0x0000000600037c02 */ /* 0x000fee0008000f00 */
.L_x_127:
[----:B-1----:R1:W2:Y:S02]  /*7030*/  SYNCS.PHASECHK.TRANS64.TRYWAIT P2, [R3+URZ+0x58], R26 ;  /* 0x0000581a030075a7 */ /* 0x0022a400080411ff */
[----:B--2---:R-:W-:Y:S05]  /*7040*/  @!P2 NANOSLEEP.SYNCS 0x989680 ;  /* 0x009896800000a95d */ /* 0x004fea0003900000 */
[----:B------:R-:W2:Y:S02]  /*7050*/  @!P2 SYNCS.PHASECHK.TRANS64 P2, [R3+URZ+0x58], R26 ;  /* 0x0000581a0300a5a7 */ /* 0x000ea400080410ff */
[----:B--2---:R-:W-:Y:S05]  /*7060*/  @!P2 BRA `(.L_x_127) ;  /* 0xfffffffc00f0a947 */ /* 0x004fea000383ffff */
[----:B------:R-:W-:Y:S05]  /*7070*/  BRA `(.L_x_128) ;  /* 0xffffffd000247947 */ /* 0x000fea000383ffff */
.L_x_78:
[----:B--2---:R2:W4:Y:S02]  /*7080*/  SYNCS.PHASECHK.TRANS64.TRYWAIT P0, [R0+URZ+0x70], R3 ;  /* 0x00007003000075a7 */ /* 0x00452400080011ff */
[----:B----4-:R-:W-:Y:S05]  /*7090*/  @!P0 NANOSLEEP.SYNCS 0x989680 ;  /* 0x009896800000895d */ /* 0x010fea0003900000 */
[----:B------:R-:W4:Y:S02]  /*70a0*/  @!P0 SYNCS.PHASECHK.TRANS64 P0, [R0+URZ+0x70], R3 ;  /* 0x00007003000085a7 */ /* 0x000f2400080010ff */
[----:B----4-:R-:W-:Y:S05]  /*70b0*/  @!P0 BRA `(.L_x_78) ;  /* 0xfffffffc00f08947 */ /* 0x010fea000383ffff */
[----:B------:R-:W-:Y:S05]  /*70c0*/  BRA `(.L_x_129) ;  /* 0xffffffd400747947 */ /* 0x000fea000383ffff */
.L_x_89:
[----:B-1----:R-:W-:Y:S04]  /*70d0*/  MOV R0, UR43 ;  /* 0x0000002b00007c02 */ /* 0x002fe80008000f00 */
[----:B------:R1:W2:Y:S03]  /*70e0*/  SYNCS.PHASECHK.TRANS64.TRYWAIT P1, [R0+URZ+0x50], R3 ;  /* 0x00005003000075a7 */ /* 0x0002a600080211ff */
[----:B--2---:R-:W-:Y:S05]  /*70f0*/  @!P1 NANOSLEEP.SYNCS 0x989680 ;  /* 0x009896800000995d */ /* 0x004fea0003900000 */
[----:B------:R-:W2:Y:S02]  /*7100*/  @!P1 SYNCS.PHASECHK.TRANS64 P1, [R0+URZ+0x50], R3 ;  /* 0x00005003000095a7 */ /* 0x000ea400080210ff */
[----:B--2---:R-:W-:Y:S05]  /*7110*/  @!P1 BRA `(.L_x_89) ;  /* 0xfffffffc00ec9947 */ /* 0x004fea000383ffff */
[----:B------:R-:W-:Y:S05]  /*7120*/  BRA `(.L_x_88) ;  /* 0xffffffe000707947 */ /* 0x000fea000383ffff */
.L_x_91:
[----:B------:R1:W1:Y:S02]  /*7130*/  SYNCS.PHASECHK.TRANS64.TRYWAIT P1, [R156+URZ+0x90], R5 ;  /* 0x000090059c0075a7 */ /* 0x00026400080211ff */
[----:B-1----:R-:W-:Y:S05]  /*7140*/  @!P1 NANOSLEEP.SYNCS 0x989680 ;  /* 0x009896800000995d */ /* 0x002fea0003900000 */
[----:B------:R-:W1:Y:S02]  /*7150*/  @!P1 SYNCS.PHASECHK.TRANS64 P1, [R156+URZ+0x90], R5 ;  /* 0x000090059c0095a7 */ /* 0x000e6400080210ff */
[----:B-1----:R-:W-:Y:S05]  /*7160*/  @!P1 BRA `(.L_x_91) ;  /* 0xfffffffc00f09947 */ /* 0x002fea000383ffff */
[----:B------:R-:W-:Y:S05]  /*7170*/  BRA `(.L_x_90) ;  /* 0xffffffe000b47947 */ /* 0x000fea000383ffff */
        .weak           $__internal_0_$__cuda_sm10x_tcgen05_guardrail_trap_col_being_dealloced_not_returned_by_alloc
        .type           $__internal_0_$__cuda_sm10x_tcgen05_guardrail_trap_col_being_dealloced_not_returned_by_alloc,@function
        .size           $__internal_0_$__cuda_sm10x_tcgen05_guardrail_trap_col_being_dealloced_not_returned_by_alloc,($__internal_1_$__cuda_sm10x_tcgen05_guardrail_trap_phase_invalid_during_alloc - $__internal_0_$__cuda_sm10x_tcgen05_guardrail_trap_col_being_dealloced_not_returned_by_alloc)
$__internal_0_$__cuda_sm10x_tcgen05_guardrail_trap_col_being_dealloced_not_returned_by_alloc:
[----:B------:R-:W-:Y:S05]  /*7180*/  BPT.TRAP 0x1 ;  /* 0x000000040000795c */ /* 0x000fea0000300000 */
[----:B------:R-:W-:-:S04]  /*7190*/  HFMA2 R3, -RZ, RZ, 0, 0 ;  /* 0x00000000ff037431 */ /* 0x000fc800000001ff */
[----:B------:R-:W-:Y:S05]  /*71a0*/  RET.REL.NODEC R2 `(_ZN7cutlass13device_kernelINS_4gemm6kernel13GemmUniversalIN4cute5tupleIJiiiiEEENS1_10collective13CollectiveMmaINS1_35MainloopSm100TmaUmmaWarpSpecializedILi5ELi2ELi4ENS5_IJNS4_1CILi1EEESB_SB_EEEEENS5_IJNSA_ILi128EEENSA_ILi64EEENSA_ILi32EEEEEENS_12float_e5m2_tENS5_IJlSB_lEEESI_SJ_NS4_8TiledMMAINS4_8MMA_AtomIJNS4_10MMA_TraitsINS4_19SM100_MMA_F8F6F4_SSEJSI_SI_fSE_SF_NS4_17integral_constantINS4_4UMMA5MajorELSQ_0EEESR_NSO_INSP_7ScaleInELSS_0EEEST_EEEEEENS4_6LayoutISC_NS5_IJNSA_ILi0EEESX_SX_EEEEENS5_IJNS4_10UnderscoreES10_S10_EEEEENS4_13SM90_TMA_LOADENS4_14ComposedLayoutINS4_7SwizzleILi1ELi4ELi3EEENS4_18smem_ptr_flag_bitsILi8EEENSW_INS5_IJNSA_ILi8EEESG_EEENS5_IJSG_SB_EEEEEEEvNS4_8identityES13_S1D_vS1E_EENS_8epilogue10collective18CollectiveEpilogueINS1G_23Sm100TmaWarpSpecializedILi1ELi1ELi64ELb0ELb0EEEJSH_NS5_IJNSW_ISE_SB_EENSW_ISF_SB_EEEEESI_SJ_SI_SJ_NS1G_6fusion15FusionCallbacksIS1K_NS1O_17LinearCombinationISI_fSI_fLNS_15FloatRoundStyleE2EEESH_S1N_JEEENS4_5SM1004TMEM4LOAD26SM100_TMEM_LOAD_32dp32b64xES13_NS14_INS15_ILi2ELi4ELi3EEES18_NSW_INS5_IJS19_SF_EEENS5_IJSF_SB_EEEEEEENS4_39AutoVectorizingCopyWithAssumedAlignmentILi128EEENS4_14SM90_TMA_STOREES22_S24_S24_EEEvvEEEEvNT_6ParamsE) ;  /* 0xffffff8c02947950 */ /* 0x000fea0003c3ffff */
        .weak           $__internal_1_$__cuda_sm10x_tcgen05_guardrail_trap_phase_invalid_during_alloc
        .type           $__internal_1_$__cuda_sm10x_tcgen05_guardrail_trap_phase_invalid_during_alloc,@function
        .size           $__internal_1_$__cuda_sm10x_tcgen05_guardrail_trap_phase_invalid_during_alloc,($__internal_2_$__cuda_sm10x_tcgen05_guardrail_trap_unallocated_columns_being_dealloced - $__internal_1_$__cuda_sm10x_tcgen05_guardrail_trap_phase_invalid_during_alloc)
$__internal_1_$__cuda_sm10x_tcgen05_guardrail_trap_phase_invalid_during_alloc:
[----:B------:R-:W-:Y:S05]  /*71b0*/  BPT.TRAP 0x1 ;  /* 0x000000040000795c */ /* 0x000fea0000300000 */
[----:B------:R-:W-:-:S04]  /*71c0*/  MOV R3, 0x0 ;  /* 0x0000000000037802 */ /* 0x000fc80000000f00 */
[----:B------:R-:W-:Y:S05]  /*71d0*/  RET.REL.NODEC R2 `(_ZN7cutlass13device_kernelINS_4gemm6kernel13GemmUniversalIN4cute5tupleIJiiiiEEENS1_10collective13CollectiveMmaINS1_35MainloopSm100TmaUmmaWarpSpecializedILi5ELi2ELi4ENS5_IJNS4_1CILi1EEESB_SB_EEEEENS5_IJNSA_ILi128EEENSA_ILi64EEENSA_ILi32EEEEEENS_12float_e5m2_tENS5_IJlSB_lEEESI_SJ_NS4_8TiledMMAINS4_8MMA_AtomIJNS4_10MMA_TraitsINS4_19SM100_MMA_F8F6F4_SSEJSI_SI_fSE_SF_NS4_17integral_constantINS4_4UMMA5MajorELSQ_0EEESR_NSO_INSP_7ScaleInELSS_0EEEST_EEEEEENS4_6LayoutISC_NS5_IJNSA_ILi0EEESX_SX_EEEEENS5_IJNS4_10UnderscoreES10_S10_EEEEENS4_13SM90_TMA_LOADENS4_14ComposedLayoutINS4_7SwizzleILi1ELi4ELi3EEENS4_18smem_ptr_flag_bitsILi8EEENSW_INS5_IJNSA_ILi8EEESG_EEENS5_IJSG_SB_EEEEEEEvNS4_8identityES13_S1D_vS1E_EENS_8epilogue10collective18CollectiveEpilogueINS1G_23Sm100TmaWarpSpecializedILi1ELi1ELi64ELb0ELb0EEEJSH_NS5_IJNSW_ISE_SB_EENSW_ISF_SB_EEEEESI_SJ_SI_SJ_NS1G_6fusion15FusionCallbacksIS1K_NS1O_17LinearCombinationISI_fSI_fLNS_15FloatRoundStyleE2EEESH_S1N_JEEENS4_5SM1004TMEM4LOAD26SM100_TMEM_LOAD_32dp32b64xES13_NS14_INS15_ILi2ELi4ELi3EEES18_NSW_INS5_IJS19_SF_EEENS5_IJSF_SB_EEEEEEENS4_39AutoVectorizingCopyWithAssumedAlignmentILi128EEENS4_14SM90_TMA_STOREES22_S24_S24_EEEvvEEEEvNT_6ParamsE) ;  /* 0xffffff8c02887950 */ /* 0x000fea0003c3ffff */
        .weak           $__internal_2_$__cuda_sm10x_tcgen05_guardrail_trap_unallocated_columns_being_dealloced
        .type           $__internal_2_$__cuda_sm10x_tcgen05_guardrail_trap_unallocated_columns_being_dealloced,@function
        .size           $__internal_2_$__cuda_sm10x_tcgen05_guardrail_trap_unallocated_columns_being_dealloced,(.L_x_131 - $__internal_2_$__cuda_sm10x_tcgen05_guardrail_trap_unallocated_columns_being_dealloced)
$__internal_2_$__cuda_sm10x_tcgen05_guardrail_trap_unallocated_columns_being_dealloced:
[----:B------:R-:W-:Y:S05]  /*71e0*/  BPT.TRAP 0x1 ;  /* 0x000000040000795c */ /* 0x000fea0000300000 */
[----:B------:R-:W-:-:S04]  /*71f0*/  HFMA2 R3, -RZ, RZ, 0, 0 ;  /* 0x00000000ff037431 */ /* 0x000fc800000001ff */
[----:B------:R-:W-:Y:S05]  /*7200*/  RET.REL.NODEC R2 `(_ZN7cutlass13device_kernelINS_4gemm6kernel13GemmUniversalIN4cute5tupleIJiiiiEEENS1_10collective13CollectiveMmaINS1_35MainloopSm100TmaUmmaWarpSpecializedILi5ELi2ELi4ENS5_IJNS4_1CILi1EEESB_SB_EEEEENS5_IJNSA_ILi128EEENSA_ILi64EEENSA_ILi32EEEEEENS_12float_e5m2_tENS5_IJlSB_lEEESI_SJ_NS4_8TiledMMAINS4_8MMA_AtomIJNS4_10MMA_TraitsINS4_19SM100_MMA_F8F6F4_SSEJSI_SI_fSE_SF_NS4_17integral_constantINS4_4UMMA5MajorELSQ_0EEESR_NSO_INSP_7ScaleInELSS_0EEEST_EEEEEENS4_6LayoutISC_NS5_IJNSA_ILi0EEESX_SX_EEEEENS5_IJNS4_10UnderscoreES10_S10_EEEEENS4_13SM90_TMA_LOADENS4_14ComposedLayoutINS4_7SwizzleILi1ELi4ELi3EEENS4_18smem_ptr_flag_bitsILi8EEENSW_INS5_IJNSA_ILi8EEESG_EEENS5_IJSG_SB_EEEEEEEvNS4_8identityES13_S1D_vS1E_EENS_8epilogue10collective18CollectiveEpilogueINS1G_23Sm100TmaWarpSpecializedILi1ELi1ELi64ELb0ELb0EEEJSH_NS5_IJNSW_ISE_SB_EENSW_ISF_SB_EEEEESI_SJ_SI_SJ_NS1G_6fusion15FusionCallbacksIS1K_NS1O_17LinearCombinationISI_fSI_fLNS_15FloatRoundStyleE2EEESH_S1N_JEEENS4_5SM1004TMEM4LOAD26SM100_TMEM_LOAD_32dp32b64xES13_NS14_INS15_ILi2ELi4ELi3EEES18_NSW_INS5_IJS19_SF_EEENS5_IJSF_SB_EEEEEEENS4_39AutoVectorizingCopyWithAssumedAlignmentILi128EEENS4_14SM90_TMA_STOREES22_S24_S24_EEEvvEEEEvNT_6ParamsE) ;  /* 0xffffff8c027c7950 */ /* 0x000fea0003c3ffff */
.L_x_130:
[----:B------:R-:W-:-:S00]  /*7210*/  BRA `(.L_x_130) ;  /* 0xfffffffc00fc7947 */ /* 0x000fc0000383ffff */
[----:B------:R-:W-:-:S00]  /*7220*/  NOP ;  /* 0x0000000000007918 */ /* 0x000fc00000000000 */
        /* <DEDUP_REMOVED lines=13> */
.L_x_131:


//--------------------- .nv.global.init           --------------------------
	.section	.nv.global.init,"aw",@progbits
.nv.global.init:
	.type		$str$27,@object
	.size		$str$27,($str$28 - $str$27)
$str$27:
        /*0000*/ 	.byte	0x28, 0x61, 0x64, 0x64, 0x72, 0x65, 0x73, 0x73, 0x20, 0x26, 0x20, 0x6d, 0x61, 0x73, 0x6b, 0x29
        /*0010*/ 	.byte	0x20, 0x3d, 0x3d, 0x20, 0x30, 0x00
	.type		$str$28,@object
	.size		$str$28,($str$26 - $str$28)
$str$28:
        /*0016*/ 	.byte	0x2f, 0x74, 0x6d, 0x70, 0x2f, 0x63, 0x75, 0x74, 0x6c, 0x61, 0x73, 0x73, 0x5f, 0x73, 0x77, 0x65
        /*0026*/ 	.byte	0x65, 0x70, 0x5f, 0x73, 0x72, 0x63, 0x2f, 0x69, 0x6e, 0x63, 0x6c, 0x75, 0x64, 0x65, 0x2f, 0x63
        /*0036*/ 	.byte	0x75, 0x74, 0x65, 0x2f, 0x70, 0x6f, 0x69, 0x6e, 0x74, 0x65, 0x72, 0x5f, 0x66, 0x6c, 0x61, 0x67
        /*0046*/ 	.byte	0x67, 0x65, 0x64, 0x2e, 0x68, 0x70, 0x70, 0x00
	.type		$str$26,@object
	.size		$str$26,($str$25 - $str$26)
$str$26:
        /*004e*/ 	.byte	0x2f, 0x74, 0x6d, 0x70, 0x2f, 0x63, 0x75, 0x74, 0x6c, 0x61, 0x73, 0x73, 0x5f, 0x73, 0x77, 0x65
        /*005e*/ 	.byte	0x65, 0x70, 0x5f, 0x73, 0x72, 0x63, 0x2f, 0x69, 0x6e, 0x63, 0x6c, 0x75, 0x64, 0x65, 0x2f, 0x63
        /*006e*/ 	.byte	0x75, 0x74, 0x65, 0x2f, 0x61, 0x74, 0x6f, 0x6d, 0x2f, 0x63, 0x6f, 0x70, 0x79, 0x5f, 0x74, 0x72
        /*007e*/ 	.byte	0x61, 0x69, 0x74, 0x73, 0x5f, 0x73, 0x6d, 0x31, 0x30, 0x30, 0x2e, 0x68, 0x70, 0x70, 0x00
	.type		$str$25,@object
	.size		$str$25,(__unnamed_1 - $str$25)
$str$25:
        /*008d*/ 	.byte	0x28, 0x28, 0x75, 0x69, 0x6e, 0x74, 0x33, 0x32, 0x5f, 0x74, 0x28, 0x74, 0x68, 0x72, 0x65, 0x61
        /*009d*/ 	.byte	0x64, 0x49, 0x64, 0x78, 0x2e, 0x78, 0x29, 0x20, 0x2f, 0x20, 0x33, 0x32, 0x29, 0x20, 0x25, 0x20
        /*00ad*/ 	.byte	0x34, 0x29, 0x20, 0x3d, 0x3d, 0x20, 0x28, 0x28, 0x28, 0x74, 0x6d, 0x65, 0x6d, 0x5f, 0x61, 0x64
        /*00bd*/ 	.byte	0x64, 0x72, 0x20, 0x3e, 0x3e, 0x20, 0x31, 0x36, 0x29, 0x20, 0x2f, 0x20, 0x33, 0x32, 0x29, 0x20
        /*00cd*/ 	.byte	0x25, 0x20, 0x34, 0x29, 0x00
	.type		__unnamed_1,@object
	.size		__unnamed_1,(__unnamed_2 - __unnamed_1)
__unnamed_1:
        /*00d2*/ 	.byte	0x61, 0x75, 0x74, 0x6f, 0x20, 0x63, 0x75, 0x74, 0x65, 0x3a, 0x3a, 0x61, 0x73, 0x5f, 0x70, 0x6f
        /* <DEDUP_REMOVED lines=24> */
        /*0262*/ 	.byte	0x43, 0x3c, 0x38, 0x31, 0x39, 0x32, 0x3e, 0x3e, 0x3e, 0x3e, 0x5d, 0x00
	.type		__unnamed_2,@object
	.size		__unnamed_2,(.L_2 - __unnamed_2)
__unnamed_2:
        /* <DEDUP_REMOVED lines=42> */
        /*050e*/ 	.byte	0x3e, 0x3e, 0x3e, 0x3e, 0x5d, 0x00
.L_2:


//--------------------- .nv.shared._ZN7cutlass13device_kernelINS_4gemm6kernel13GemmUniversalIN4cute5tupleIJiiiiEEENS1_10collective13CollectiveMmaINS1_35MainloopSm100TmaUmmaWarpSpecializedILi5ELi2ELi4ENS5_IJNS4_1CILi1EEESB_SB_EEEEENS5_IJNSA_ILi128EEENSA_ILi64EEENSA_ILi32EEEEEENS_12float_e5m2_tENS5_IJlSB_lEEESI_SJ_NS4_8TiledMMAINS4_8MMA_AtomIJNS4_10MMA_TraitsINS4_19SM100_MMA_F8F6F4_SSEJSI_SI_fSE_SF_NS4_17integral_constantINS4_4UMMA5MajorELSQ_0EEESR_NSO_INSP_7ScaleInELSS_0EEEST_EEEEEENS4_6LayoutISC_NS5_IJNSA_ILi0EEESX_SX_EEEEENS5_IJNS4_10UnderscoreES10_S10_EEEEENS4_13SM90_TMA_LOADENS4_14ComposedLayoutINS4_7SwizzleILi1ELi4ELi3EEENS4_18smem_ptr_flag_bitsILi8EEENSW_INS5_IJNSA_ILi8EEESG_EEENS5_IJSG_SB_EEEEEEEvNS4_8identityES13_S1D_vS1E_EENS_8epilogue10collective18CollectiveEpilogueINS1G_23Sm100TmaWarpSpecializedILi1ELi1ELi64ELb0ELb0EEEJSH_NS5_IJNSW_ISE_SB_EENSW_ISF_SB_EEEEESI_SJ_SI_SJ_NS1G_6fusion15FusionCallbacksIS1K_NS1O_17LinearCombinationISI_fSI_fLNS_15FloatRoundStyleE2EEESH_S1N_JEEENS4_5SM1004TMEM4LOAD26SM100_TMEM_LOAD_32dp32b64xES13_NS14_INS15_ILi2ELi4ELi3EEES18_NSW_INS5_IJS19_SF_EEENS5_IJSF_SB_EEEEEEENS4_39AutoVectorizingCopyWithAssumedAlignmentILi128EEENS4_14SM90_TMA_STOREES22_S24_S24_EEEvvEEEEvNT_6ParamsE --------------------------
	.section	.nv.shared._ZN7cutlass13device_kernelINS_4gemm6kernel13GemmUniversalIN4cute5tupleIJiiiiEEENS1_10collective13CollectiveMmaINS1_35MainloopSm100TmaUmmaWarpSpecializedILi5ELi2ELi4ENS5_IJNS4_1CILi1EEESB_SB_EEEEENS5_IJNSA_ILi128EEENSA_ILi64EEENSA_ILi32EEEEEENS_12float_e5m2_tENS5_IJlSB_lEEESI_SJ_NS4_8TiledMMAINS4_8MMA_AtomIJNS4_10MMA_TraitsINS4_19SM100_MMA_F8F6F4_SSEJSI_SI_fSE_SF_NS4_17integral_constantINS4_4UMMA5MajorELSQ_0EEESR_NSO_INSP_7ScaleInELSS_0EEEST_EEEEEENS4_6LayoutISC_NS5_IJNSA_ILi0EEESX_SX_EEEEENS5_IJNS4_10UnderscoreES10_S10_EEEEENS4_13SM90_TMA_LOADENS4_14ComposedLayoutINS4_7SwizzleILi1ELi4ELi3EEENS4_18smem_ptr_flag_bitsILi8EEENSW_INS5_IJNSA_ILi8EEESG_EEENS5_IJSG_SB_EEEEEEEvNS4_8identityES13_S1D_vS1E_EENS_8epilogue10collective18CollectiveEpilogueINS1G_23Sm100TmaWarpSpecializedILi1ELi1ELi64ELb0ELb0EEEJSH_NS5_IJNSW_ISE_SB_EENSW_ISF_SB_EEEEESI_SJ_SI_SJ_NS1G_6fusion15FusionCallbacksIS1K_NS1O_17LinearCombinationISI_fSI_fLNS_15FloatRoundStyleE2EEESH_S1N_JEEENS4_5SM1004TMEM4LOAD26SM100_TMEM_LOAD_32dp32b64xES13_NS14_INS15_ILi2ELi4ELi3EEES18_NSW_INS5_IJS19_SF_EEENS5_IJSF_SB_EEEEEEENS4_39AutoVectorizingCopyWithAssumedAlignmentILi128EEENS4_14SM90_TMA_STOREES22_S24_S24_EEEvvEEEEvNT_6ParamsE,"aw",@nobits
	.sectionflags	@""
	.align	16
	.zero		1024


//--------------------- .nv.shared.reserved.0     --------------------------
	.section	.nv.shared.reserved.0,"aw",@nobits
	.weak		__nv_reservedSMEM_offset_0_alias
	.size		__nv_reservedSMEM_offset_0_alias, 0, 64
	.other		__nv_reservedSMEM_offset_0_alias,@"STO_CUDA_RESERVED_SHARED STV_DEFAULT"
__nv_reservedSMEM_offset_0_alias:
	.zero		0
.nv.shared.reserved.0:
	.zero		64
	.weak		__nv_reservedSMEM_tcgen05_partition
	.type		__nv_reservedSMEM_tcgen05_partition,@object
	.size		__nv_reservedSMEM_tcgen05_partition,(.L_0 - __nv_reservedSMEM_tcgen05_partition)
__nv_reservedSMEM_tcgen05_partition:
	.zero		32
.L_0:


//--------------------- .nv.global                --------------------------
	.section	.nv.global,"aw",@nobits
.nv.global:
	.type		_ZN40_INTERNAL_df7d4d87_4_k_cu_6f851bec_322124cute1_E,@object
	.size		_ZN40_INTERNAL_df7d4d87_4_k_cu_6f851bec_322124cute1_E,(_ZN40_INTERNAL_df7d4d87_4_k_cu_6f851bec_322124cuda3std3__45__cpo6cbeginE - _ZN40_INTERNAL_df7d4d87_4_k_cu_6f851bec_322124cute1_E)
_ZN40_INTERNAL_df7d4d87_4_k_cu_6f851bec_322124cute1_E:
	.zero		1
	.type		_ZN40_INTERNAL_df7d4d87_4_k_cu_6f851bec_322124cuda3std3__45__cpo6cbeginE,@object
	.size		_ZN40_INTERNAL_df7d4d87_4_k_cu_6f851bec_322124cuda3std3__45__cpo6cbeginE,(_ZN40_INTERNAL_df7d4d87_4_k_cu_6f851bec_322124cuda3std3__48in_placeE - _ZN40_INTERNAL_df7d4d87_4_k_cu_6f851bec_322124cuda3std3__45__cpo6cbeginE)
_ZN40_INTERNAL_df7d4d87_4_k_cu_6f851bec_322124cuda3std3__45__cpo6cbeginE:
	.zero		1
	.type		_ZN40_INTERNAL_df7d4d87_4_k_cu_6f851bec_322124cuda3std3__48in_placeE,@object
	.size		_ZN40_INTERNAL_df7d4d87_4_k_cu_6f851bec_322124cuda3std3__48in_placeE,(_ZN40_INTERNAL_df7d4d87_4_k_cu_6f851bec_322124cuda3std6ranges3__45__cpo9iter_moveE - _ZN40_INTERNAL_df7d4d87_4_k_cu_6f851bec_322124cuda3std3__48in_placeE)
_ZN40_INTERNAL_df7d4d87_4_k_cu_6f851bec_322124cuda3std3__48in_placeE:
	.zero		1
	.type		_ZN40_INTERNAL_df7d4d87_4_k_cu_6f851bec_322124cuda3std6ranges3__45__cpo9iter_moveE,@object
	.size		_ZN40_INTERNAL_df7d4d87_4_k_cu_6f851bec_322124cuda3std6ranges3__45__cpo9iter_moveE,(_ZN40_INTERNAL_df7d4d87_4_k_cu_6f851bec_322124cuda3std3__45__cpo5beginE - _ZN40_INTERNAL_df7d4d87_4_k_cu_6f851bec_322124cuda3std6ranges3__45__cpo9iter_moveE)
_ZN40_INTERNAL_df7d4d87_4_k_cu_6f851bec_322124cuda3std6ranges3__45__cpo9iter_moveE:
	.zero		1
	.type		_ZN40_INTERNAL_df7d4d87_4_k_cu_6f851bec_322124cuda3std3__45__cpo5beginE,@object
	.size		_ZN40_INTERNAL_df7d4d87_4_k_cu_6f851bec_322124cuda3std3__45__cpo5beginE,(_ZN40_INTERNAL_df7d4d87_4_k_cu_6f851bec_322124cuda3std3__442_GLOBAL__N__df7d4d87_4_k_cu_6f851bec_322126ignoreE - _ZN40_INTERNAL_df7d4d87_4_k_cu_6f851bec_322124cuda3std3__45__cpo5beginE)
_ZN40_INTERNAL_df7d4d87_4_k_cu_6f851bec_322124cuda3std3__45__cpo5beginE:
	.zero		1
	.type		_ZN40_INTERNAL_df7d4d87_4_k_cu_6f851bec_322124cuda3std3__442_GLOBAL__N__df7d4d87_4_k_cu_6f851bec_322126ignoreE,@object
	.size		_ZN40_INTERNAL_df7d4d87_4_k_cu_6f851bec_322124cuda3std3__442_GLOBAL__N__df7d4d87_4_k_cu_6f851bec_322126ignoreE,(_ZN40_INTERNAL_df7d4d87_4_k_cu_6f851bec_322124cute7productE - _ZN40_INTERNAL_df7d4d87_4_k_cu_6f851bec_322124cuda3std3__442_GLOBAL__N__df7d4d87_4_k_cu_6f851bec_322126ignoreE)
_ZN40_INTERNAL_df7d4d87_4_k_cu_6f851bec_322124cuda3std3__442_GLOBAL__N__df7d4d87_4_k_cu_6f851bec_322126ignoreE:
	.zero		1
	.type		_ZN40_INTERNAL_df7d4d87_4_k_cu_6f851bec_322124cute7productE,@object
	.size		_ZN40_INTERNAL_df7d4d87_4_k_cu_6f851bec_322124cute7productE,(_ZN40_INTERNAL_df7d4d87_4_k_cu_6f851bec_322124cuda3std3__45__cpo3endE - _ZN40_INTERNAL_df7d4d87_4_k_cu_6f851bec_322124cute7productE)
_ZN40_INTERNAL_df7d4d87_4_k_cu_6f851bec_322124cute7productE:
	.zero		1
	.type		_ZN40_INTERNAL_df7d4d87_4_k_cu_6f851bec_322124cuda3std3__45__cpo3endE,@object
	.size		_ZN40_INTERNAL_df7d4d87_4_k_cu_6f851bec_322124cuda3std3__45__cpo3endE,(_ZN40_INTERNAL_df7d4d87_4_k_cu_6f851bec_322124cuda3std3__419piecewise_constructE - _ZN40_INTERNAL_df7d4d87_4_k_cu_6f851bec_322124cuda3std3__45__cpo3endE)
_ZN40_INTERNAL_df7d4d87_4_k_cu_6f851bec_322124cuda3std3__45__cpo3endE:
	.zero		1
	.type		_ZN40_INTERNAL_df7d4d87_4_k_cu_6f851bec_322124cuda3std3__419piecewise_constructE,@object
	.size		_ZN40_INTERNAL_df7d4d87_4_k_cu_6f851bec_322124cuda3std3__419piecewise_constructE,(_ZN40_INTERNAL_df7d4d87_4_k_cu_6f851bec_322124cuda3std3__45__cpo4cendE - _ZN40_INTERNAL_df7d4d87_4_k_cu_6f851bec_322124cuda3std3__419piecewise_constructE)
_ZN40_INTERNAL_df7d4d87_4_k_cu_6f851bec_322124cuda3std3__419piecewise_constructE:
	.zero		1
	.type		_ZN40_INTERNAL_df7d4d87_4_k_cu_6f851bec_322124cuda3std3__45__cpo4cendE,@object
	.size		_ZN40_INTERNAL_df7d4d87_4_k_cu_6f851bec_322124cuda3std3__45__cpo4cendE,(_ZN40_INTERNAL_df7d4d87_4_k_cu_6f851bec_322124cuda3std6ranges3__45__cpo4swapE - _ZN40_INTERNAL_df7d4d87_4_k_cu_6f851bec_322124cuda3std3__45__cpo4cendE)
_ZN40_INTERNAL_df7d4d87_4_k_cu_6f851bec_322124cuda3std3__45__cpo4cendE:
	.zero		1
	.type		_ZN40_INTERNAL_df7d4d87_4_k_cu_6f851bec_322124cuda3std6ranges3__45__cpo4swapE,@object
	.size		_ZN40_INTERNAL_df7d4d87_4_k_cu_6f851bec_322124cuda3std6ranges3__45__cpo4swapE,(.L_10 - _ZN40_INTERNAL_df7d4d87_4_k_cu_6f851bec_322124cuda3std6ranges3__45__cpo4swapE)
_ZN40_INTERNAL_df7d4d87_4_k_cu_6f851bec_322124cuda3std6ranges3__45__cpo4swapE:
	.zero		1
.L_10:


//--------------------- .nv.constant0._ZN7cutlass13device_kernelINS_4gemm6kernel13GemmUniversalIN4cute5tupleIJiiiiEEENS1_10collective13CollectiveMmaINS1_35MainloopSm100TmaUmmaWarpSpecializedILi5ELi2ELi4ENS5_IJNS4_1CILi1EEESB_SB_EEEEENS5_IJNSA_ILi128EEENSA_ILi64EEENSA_ILi32EEEEEENS_12float_e5m2_tENS5_IJlSB_lEEESI_SJ_NS4_8TiledMMAINS4_8MMA_AtomIJNS4_10MMA_TraitsINS4_19SM100_MMA_F8F6F4_SSEJSI_SI_fSE_SF_NS4_17integral_constantINS4_4UMMA5MajorELSQ_0EEESR_NSO_INSP_7ScaleInELSS_0EEEST_EEEEEENS4_6LayoutISC_NS5_IJNSA_ILi0EEESX_SX_EEEEENS5_IJNS4_10UnderscoreES10_S10_EEEEENS4_13SM90_TMA_LOADENS4_14ComposedLayoutINS4_7SwizzleILi1ELi4ELi3EEENS4_18smem_ptr_flag_bitsILi8EEENSW_INS5_IJNSA_ILi8EEESG_EEENS5_IJSG_SB_EEEEEEEvNS4_8identityES13_S1D_vS1E_EENS_8epilogue10collective18CollectiveEpilogueINS1G_23Sm100TmaWarpSpecializedILi1ELi1ELi64ELb0ELb0EEEJSH_NS5_IJNSW_ISE_SB_EENSW_ISF_SB_EEEEESI_SJ_SI_SJ_NS1G_6fusion15FusionCallbacksIS1K_NS1O_17LinearCombinationISI_fSI_fLNS_15FloatRoundStyleE2EEESH_S1N_JEEENS4_5SM1004TMEM4LOAD26SM100_TMEM_LOAD_32dp32b64xES13_NS14_INS15_ILi2ELi4ELi3EEES18_NSW_INS5_IJS19_SF_EEENS5_IJSF_SB_EEEEEEENS4_39AutoVectorizingCopyWithAssumedAlignmentILi128EEENS4_14SM90_TMA_STOREES22_S24_S24_EEEvvEEEEvNT_6ParamsE --------------------------
	.section	.nv.constant0._ZN7cutlass13device_kernelINS_4gemm6kernel13GemmUniversalIN4cute5tupleIJiiiiEEENS1_10collective13CollectiveMmaINS1_35MainloopSm100TmaUmmaWarpSpecializedILi5ELi2ELi4ENS5_IJNS4_1CILi1EEESB_SB_EEEEENS5_IJNSA_ILi128EEENSA_ILi64EEENSA_ILi32EEEEEENS_12float_e5m2_tENS5_IJlSB_lEEESI_SJ_NS4_8TiledMMAINS4_8MMA_AtomIJNS4_10MMA_TraitsINS4_19SM100_MMA_F8F6F4_SSEJSI_SI_fSE_SF_NS4_17integral_constantINS4_4UMMA5MajorELSQ_0EEESR_NSO_INSP_7ScaleInELSS_0EEEST_EEEEEENS4_6LayoutISC_NS5_IJNSA_ILi0EEESX_SX_EEEEENS5_IJNS4_10UnderscoreES10_S10_EEEEENS4_13SM90_TMA_LOADENS4_14ComposedLayoutINS4_7SwizzleILi1ELi4ELi3EEENS4_18smem_ptr_flag_bitsILi8EEENSW_INS5_IJNSA_ILi8EEESG_EEENS5_IJSG_SB_EEEEEEEvNS4_8identityES13_S1D_vS1E_EENS_8epilogue10collective18CollectiveEpilogueINS1G_23Sm100TmaWarpSpecializedILi1ELi1ELi64ELb0ELb0EEEJSH_NS5_IJNSW_ISE_SB_EENSW_ISF_SB_EEEEESI_SJ_SI_SJ_NS1G_6fusion15FusionCallbacksIS1K_NS1O_17LinearCombinationISI_fSI_fLNS_15FloatRoundStyleE2EEESH_S1N_JEEENS4_5SM1004TMEM4LOAD26SM100_TMEM_LOAD_32dp32b64xES13_NS14_INS15_ILi2ELi4ELi3EEES18_NSW_INS5_IJS19_SF_EEENS5_IJSF_SB_EEEEEEENS4_39AutoVectorizingCopyWithAssumedAlignmentILi128EEENS4_14SM90_TMA_STOREES22_S24_S24_EEEvvEEEEvNT_6ParamsE,"a",@progbits
	.sectionflags	@""
	.align	4
.nv.constant0._ZN7cutlass13device_kernelINS_4gemm6kernel13GemmUniversalIN4cute5tupleIJiiiiEEENS1_10collective13CollectiveMmaINS1_35MainloopSm100TmaUmmaWarpSpecializedILi5ELi2ELi4ENS5_IJNS4_1CILi1EEESB_SB_EEEEENS5_IJNSA_ILi128EEENSA_ILi64EEENSA_ILi32EEEEEENS_12float_e5m2_tENS5_IJlSB_lEEESI_SJ_NS4_8TiledMMAINS4_8MMA_AtomIJNS4_10MMA_TraitsINS4_19SM100_MMA_F8F6F4_SSEJSI_SI_fSE_SF_NS4_17integral_constantINS4_4UMMA5MajorELSQ_0EEESR_NSO_INSP_7ScaleInELSS_0EEEST_EEEEEENS4_6LayoutISC_NS5_IJNSA_ILi0EEESX_SX_EEEEENS5_IJNS4_10UnderscoreES10_S10_EEEEENS4_13SM90_TMA_LOADENS4_14ComposedLayoutINS4_7SwizzleILi1ELi4ELi3EEENS4_18smem_ptr_flag_bitsILi8EEENSW_INS5_IJNSA_ILi8EEESG_EEENS5_IJSG_SB_EEEEEEEvNS4_8identityES13_S1D_vS1E_EENS_8epilogue10collective18CollectiveEpilogueINS1G_23Sm100TmaWarpSpecializedILi1ELi1ELi64ELb0ELb0EEEJSH_NS5_IJNSW_ISE_SB_EENSW_ISF_SB_EEEEESI_SJ_SI_SJ_NS1G_6fusion15FusionCallbacksIS1K_NS1O_17LinearCombinationISI_fSI_fLNS_15FloatRoundStyleE2EEESH_S1N_JEEENS4_5SM1004TMEM4LOAD26SM100_TMEM_LOAD_32dp32b64xES13_NS14_INS15_ILi2ELi4ELi3EEES18_NSW_INS5_IJS19_SF_EEENS5_IJSF_SB_EEEEEEENS4_39AutoVectorizingCopyWithAssumedAlignmentILi128EEENS4_14SM90_TMA_STOREES22_S24_S24_EEEvvEEEEvNT_6ParamsE:
	.zero		2944


//--------------------- SYMBOLS --------------------------

	.type		.nv.reservedSmem.offset0,@object
	.size		.nv.reservedSmem.offset0,0x4
	.type		.nv.reservedSmem.cap,@object
	.size		.nv.reservedSmem.cap,0x4
	.type		__assertfail,@function
